	.target	sm_90a

	.elftype	@"ET_EXEC"


//--------------------- .note.nv.tkinfo           --------------------------
	.section	.note.nv.tkinfo,"",@"SHT_NOTE"
	.sectionflags	@"SHF_NOTE_NV_TKINFO"
	.tkinfo
        /*0018*/ 	.word	0x00000002
        /*0030*/ 	.string	""
        /*0030*/ 	.string	"ptxas"
        /*0030*/ 	.string	"Cuda compilation tools, release 13.0, V13.0.88"
        /*0030*/ 	.string	"Build cuda_13.0.r13.0/compiler.36424714_0"
        /*0030*/ 	.string	"-arch sm_90a -m 64 "



//--------------------- .note.nv.cuinfo           --------------------------
	.section	.note.nv.cuinfo,"",@"SHT_NOTE"
	.sectionflags	@"SHF_NOTE_NV_CUINFO"
        /*0018*/ 	.short	0x0002
        /*001a*/ 	.short	0x005a
        /*001c*/ 	.short	0x0082
	.zero		2


//--------------------- .nv.info                  --------------------------
	.section	.nv.info,"",@"SHT_CUDA_INFO"
	.align	4


	//----- nvinfo : EIATTR_REGCOUNT
	.align		4
        /*0000*/ 	.byte	0x04, 0x2f
        /*0002*/ 	.short	(.L_15 - .L_14)
	.align		4
.L_14:
        /*0004*/ 	.word	index@(_ZN7cutlass13device_kernelINS_4gemm6kernel13GemmUniversalIN4cute5tupleIJiiiiEEENS1_10collective13CollectiveMmaINS1_34MainloopSm90TmaGmmaWarpSpecializedILi9ENS5_IJNS4_1CILi1EEESB_SB_EEENS1_35KernelTmaWarpSpecializedCooperativeEEENS5_IJNSA_ILi128EEENSA_ILi256EEENSA_ILi64EEEEEEaNS5_IJlSB_lEEEaSJ_NS4_8TiledMMAINS4_8MMA_AtomIJNS4_4SM904GMMA27MMA_64x256x32_S32S8S8_SS_TNEEEENS4_6LayoutINS5_IJNSA_ILi2EEESB_SB_EEENS5_IJSB_NSA_ILi0EEEST_EEEEENS5_IJNS4_10UnderscoreESW_SW_EEEEENS4_13SM90_TMA_LOADENS4_14ComposedLayoutINS4_7SwizzleILi2ELi4ELi3EEENS4_18smem_ptr_flag_bitsILi8EEENSQ_INS5_IJNSA_ILi8EEESH_EEENS5_IJSH_SB_EEEEEEEvNS4_8identityESZ_S19_vS1A_EENS_8epilogue10collective6detail29Sm90TmaWarpSpecializedAdapterINS1D_15DefaultEpilogueIaSJ_SJ_NS1C_6thread17LinearCombinationIaLi1EiiLNS1H_9ScaleType4KindE0ELNS_15FloatRoundStyleE2EaEENS1_15EpilogueDefaultEEEEEvvEEEEvNT_6ParamsE)
        /*0008*/ 	.word	0x000000a8


	//----- nvinfo : EIATTR_FRAME_SIZE
	.align		4
.L_15:
        /*000c*/ 	.byte	0x04, 0x11
        /*000e*/ 	.short	(.L_17 - .L_16)
	.align		4
.L_16:
        /*0010*/ 	.word	index@(_ZN7cutlass13device_kernelINS_4gemm6kernel13GemmUniversalIN4cute5tupleIJiiiiEEENS1_10collective13CollectiveMmaINS1_34MainloopSm90TmaGmmaWarpSpecializedILi9ENS5_IJNS4_1CILi1EEESB_SB_EEENS1_35KernelTmaWarpSpecializedCooperativeEEENS5_IJNSA_ILi128EEENSA_ILi256EEENSA_ILi64EEEEEEaNS5_IJlSB_lEEEaSJ_NS4_8TiledMMAINS4_8MMA_AtomIJNS4_4SM904GMMA27MMA_64x256x32_S32S8S8_SS_TNEEEENS4_6LayoutINS5_IJNSA_ILi2EEESB_SB_EEENS5_IJSB_NSA_ILi0EEEST_EEEEENS5_IJNS4_10UnderscoreESW_SW_EEEEENS4_13SM90_TMA_LOADENS4_14ComposedLayoutINS4_7SwizzleILi2ELi4ELi3EEENS4_18smem_ptr_flag_bitsILi8EEENSQ_INS5_IJNSA_ILi8EEESH_EEENS5_IJSH_SB_EEEEEEEvNS4_8identityESZ_S19_vS1A_EENS_8epilogue10collective6detail29Sm90TmaWarpSpecializedAdapterINS1D_15DefaultEpilogueIaSJ_SJ_NS1C_6thread17LinearCombinationIaLi1EiiLNS1H_9ScaleType4KindE0ELNS_15FloatRoundStyleE2EaEENS1_15EpilogueDefaultEEEEEvvEEEEvNT_6ParamsE)
        /*0014*/ 	.word	0x00000000


	//----- nvinfo : EIATTR_MIN_STACK_SIZE
	.align		4
.L_17:
        /*0018*/ 	.byte	0x04, 0x12
        /*001a*/ 	.short	(.L_19 - .L_18)
	.align		4
.L_18:
        /*001c*/ 	.word	index@(_ZN7cutlass13device_kernelINS_4gemm6kernel13GemmUniversalIN4cute5tupleIJiiiiEEENS1_10collective13CollectiveMmaINS1_34MainloopSm90TmaGmmaWarpSpecializedILi9ENS5_IJNS4_1CILi1EEESB_SB_EEENS1_35KernelTmaWarpSpecializedCooperativeEEENS5_IJNSA_ILi128EEENSA_ILi256EEENSA_ILi64EEEEEEaNS5_IJlSB_lEEEaSJ_NS4_8TiledMMAINS4_8MMA_AtomIJNS4_4SM904GMMA27MMA_64x256x32_S32S8S8_SS_TNEEEENS4_6LayoutINS5_IJNSA_ILi2EEESB_SB_EEENS5_IJSB_NSA_ILi0EEEST_EEEEENS5_IJNS4_10UnderscoreESW_SW_EEEEENS4_13SM90_TMA_LOADENS4_14ComposedLayoutINS4_7SwizzleILi2ELi4ELi3EEENS4_18smem_ptr_flag_bitsILi8EEENSQ_INS5_IJNSA_ILi8EEESH_EEENS5_IJSH_SB_EEEEEEEvNS4_8identityESZ_S19_vS1A_EENS_8epilogue10collective6detail29Sm90TmaWarpSpecializedAdapterINS1D_15DefaultEpilogueIaSJ_SJ_NS1C_6thread17LinearCombinationIaLi1EiiLNS1H_9ScaleType4KindE0ELNS_15FloatRoundStyleE2EaEENS1_15EpilogueDefaultEEEEEvvEEEEvNT_6ParamsE)
        /*0020*/ 	.word	0x00000000
.L_19:


//--------------------- .nv.compat                --------------------------
	.section	.nv.compat,"",@"SHT_CUDA_COMPAT_INFO"
	.align	4
        /*0000*/ 	.byte	0x02, 0x09, 0x01, 0x00, 0x02, 0x02, 0x04, 0x00, 0x02, 0x05, 0x05, 0x00, 0x03, 0x07, 0x01, 0x01
        /*0010*/ 	.byte	0x02, 0x03, 0x01, 0x00, 0x02, 0x06, 0x01, 0x00, 0x04, 0x0b, 0x08, 0x00, 0x00, 0x00, 0x00, 0x00
        /*0020*/ 	.byte	0x00, 0x00, 0x00, 0x00


//--------------------- .nv.info._ZN7cutlass13device_kernelINS_4gemm6kernel13GemmUniversalIN4cute5tupleIJiiiiEEENS1_10collective13CollectiveMmaINS1_34MainloopSm90TmaGmmaWarpSpecializedILi9ENS5_IJNS4_1CILi1EEESB_SB_EEENS1_35KernelTmaWarpSpecializedCooperativeEEENS5_IJNSA_ILi128EEENSA_ILi256EEENSA_ILi64EEEEEEaNS5_IJlSB_lEEEaSJ_NS4_8TiledMMAINS4_8MMA_AtomIJNS4_4SM904GMMA27MMA_64x256x32_S32S8S8_SS_TNEEEENS4_6LayoutINS5_IJNSA_ILi2EEESB_SB_EEENS5_IJSB_NSA_ILi0EEEST_EEEEENS5_IJNS4_10UnderscoreESW_SW_EEEEENS4_13SM90_TMA_LOADENS4_14ComposedLayoutINS4_7SwizzleILi2ELi4ELi3EEENS4_18smem_ptr_flag_bitsILi8EEENSQ_INS5_IJNSA_ILi8EEESH_EEENS5_IJSH_SB_EEEEEEEvNS4_8identityESZ_S19_vS1A_EENS_8epilogue10collective6detail29Sm90TmaWarpSpecializedAdapterINS1D_15DefaultEpilogueIaSJ_SJ_NS1C_6thread17LinearCombinationIaLi1EiiLNS1H_9ScaleType4KindE0ELNS_15FloatRoundStyleE2EaEENS1_15EpilogueDefaultEEEEEvvEEEEvNT_6ParamsE --------------------------
	.section	.nv.info._ZN7cutlass13device_kernelINS_4gemm6kernel13GemmUniversalIN4cute5tupleIJiiiiEEENS1_10collective13CollectiveMmaINS1_34MainloopSm90TmaGmmaWarpSpecializedILi9ENS5_IJNS4_1CILi1EEESB_SB_EEENS1_35KernelTmaWarpSpecializedCooperativeEEENS5_IJNSA_ILi128EEENSA_ILi256EEENSA_ILi64EEEEEEaNS5_IJlSB_lEEEaSJ_NS4_8TiledMMAINS4_8MMA_AtomIJNS4_4SM904GMMA27MMA_64x256x32_S32S8S8_SS_TNEEEENS4_6LayoutINS5_IJNSA_ILi2EEESB_SB_EEENS5_IJSB_NSA_ILi0EEEST_EEEEENS5_IJNS4_10UnderscoreESW_SW_EEEEENS4_13SM90_TMA_LOADENS4_14ComposedLayoutINS4_7SwizzleILi2ELi4ELi3EEENS4_18smem_ptr_flag_bitsILi8EEENSQ_INS5_IJNSA_ILi8EEESH_EEENS5_IJSH_SB_EEEEEEEvNS4_8identityESZ_S19_vS1A_EENS_8epilogue10collective6detail29Sm90TmaWarpSpecializedAdapterINS1D_15DefaultEpilogueIaSJ_SJ_NS1C_6thread17LinearCombinationIaLi1EiiLNS1H_9ScaleType4KindE0ELNS_15FloatRoundStyleE2EaEENS1_15EpilogueDefaultEEEEEvvEEEEvNT_6ParamsE,"",@"SHT_CUDA_INFO"
	.sectionflags	@""
	.align	4


	//----- nvinfo : EIATTR_CUDA_API_VERSION
	.align		4
        /*0000*/ 	.byte	0x04, 0x37
        /*0002*/ 	.short	(.L_21 - .L_20)
.L_20:
        /*0004*/ 	.word	0x00000082


	//----- nvinfo : EIATTR_KPARAM_INFO
	.align		4
.L_21:
        /*0008*/ 	.byte	0x04, 0x17
        /*000a*/ 	.short	(.L_23 - .L_22)
.L_22:
        /*000c*/ 	.word	0x00000000
        /*0010*/ 	.short	0x0000
        /*0012*/ 	.short	0x0070
        /*0014*/ 	.byte	0x00, 0xf0, 0x01, 0x10


	//----- nvinfo : EIATTR_SPARSE_MMA_MASK
	.align		4
.L_23:
        /*0018*/ 	.byte	0x03, 0x50
        /*001a*/ 	.short	0x0000


	//----- nvinfo : EIATTR_MAXREG_COUNT
	.align		4
        /*001c*/ 	.byte	0x03, 0x1b
        /*001e*/ 	.short	0x00a8


	//----- nvinfo : EIATTR_NUM_BARRIERS
	.align		4
        /*0020*/ 	.byte	0x02, 0x4c
        /*0022*/ 	.byte	0x01
	.zero		1


	//----- nvinfo : EIATTR_EXTERNS
	.align		4
        /*0024*/ 	.byte	0x04, 0x0f
        /*0026*/ 	.short	(.L_25 - .L_24)


	//   ....[0]....
	.align		4
.L_24:
        /*0028*/ 	.word	index@(__assertfail)


	//----- nvinfo : EIATTR_MERCURY_ISA_VERSION
	.align		4
.L_25:
        /*002c*/ 	.byte	0x03, 0x5f
        /*002e*/ 	.short	0x0101


	//----- nvinfo : EIATTR_INT_WARP_WIDE_INSTR_OFFSETS
	.align		4
        /*0030*/ 	.byte	0x04, 0x31
        /*0032*/ 	.short	(.L_27 - .L_26)


	//   ....[0]....
.L_26:
        /*0034*/ 	.word	0x00000480


	//   ....[1]....
        /*0038*/ 	.word	0x000004b0


	//   ....[2]....
        /*003c*/ 	.word	0x00000590


	//----- nvinfo : EIATTR_COOP_GROUP_MASK_REGIDS
	.align		4
.L_27:
        /*0040*/ 	.byte	0x04, 0x29
        /*0042*/ 	.short	(.L_29 - .L_28)


	//   ....[0]....
.L_28:
        /*0044*/ 	.word	0xffffffff


	//   ....[1]....
        /*0048*/ 	.word	0xffffffff


	//   ....[2]....
        /*004c*/ 	.word	0xffffffff


	//   ....[3]....
        /*0050*/ 	.word	0xffffffff


	//   ....[4]....
        /*0054*/ 	.word	0xffffffff


	//----- nvinfo : EIATTR_COOP_GROUP_INSTR_OFFSETS
	.align		4
.L_29:
        /*0058*/ 	.byte	0x04, 0x28
        /*005a*/ 	.short	(.L_31 - .L_30)


	//   ....[0]....
.L_30:
        /*005c*/ 	.word	0x00000060


	//   ....[1]....
        /*0060*/ 	.word	0x00000070


	//   ....[2]....
        /*0064*/ 	.word	0x00000130


	//   ....[3]....
        /*0068*/ 	.word	0x00000390


	//   ....[4]....
        /*006c*/ 	.word	0x00001040


	//----- nvinfo : EIATTR_REG_RECONFIG
	.align		4
.L_31:
        /*0070*/ 	.byte	0x01, 0x54
	.zero		2


	//----- nvinfo : EIATTR_SYSCALL_OFFSETS
	.align		4
        /*0074*/ 	.byte	0x04, 0x46
        /*0076*/ 	.short	(.L_33 - .L_32)


	//   ....[0]....
.L_32:
        /*0078*/ 	.word	0x00001200


	//----- nvinfo : EIATTR_MBARRIER_INSTR_OFFSETS
	.align		4
.L_33:
        /*007c*/ 	.byte	0x04, 0x39
        /*007e*/ 	.short	(.L_35 - .L_34)


	//   ....[0]....
.L_34:
        /*0080*/ 	.word	0x00000250
        /*0084*/ 	.word	0x000000ff
        /*0088*/ 	.word	0x00000000
        /*008c*/ 	.short	0x0100
        /*008e*/ 	.byte	0x08
	.zero		1


	//   ....[1]....
        /*0090*/ 	.word	0x00000260
        /*0094*/ 	.word	0x000000ff
        /*0098*/ 	.word	0x00000048
        /*009c*/ 	.short	0x0100
        /*009e*/ 	.byte	0x08
	.zero		1


	//   ....[2]....
        /*00a0*/ 	.word	0x00000270
        /*00a4*/ 	.word	0x000000ff
        /*00a8*/ 	.word	0x00000008
        /*00ac*/ 	.short	0x0100
        /*00ae*/ 	.byte	0x08
	.zero		1


	//   ....[3]....
        /*00b0*/ 	.word	0x00000280
        /*00b4*/ 	.word	0x000000ff
        /*00b8*/ 	.word	0x00000050
        /*00bc*/ 	.short	0x0100
        /*00be*/ 	.byte	0x08
	.zero		1


	//   ....[4]....
        /*00c0*/ 	.word	0x00000290
        /*00c4*/ 	.word	0x000000ff
        /*00c8*/ 	.word	0x00000010
        /*00cc*/ 	.short	0x0100
        /*00ce*/ 	.byte	0x08
	.zero		1


	//   ....[5]....
        /*00d0*/ 	.word	0x000002a0
        /*00d4*/ 	.word	0x000000ff
        /*00d8*/ 	.word	0x00000058
        /*00dc*/ 	.short	0x0100
        /*00de*/ 	.byte	0x08
	.zero		1


	//   ....[6]....
        /*00e0*/ 	.word	0x000002b0
        /*00e4*/ 	.word	0x000000ff
        /*00e8*/ 	.word	0x00000018
        /*00ec*/ 	.short	0x0100
        /*00ee*/ 	.byte	0x08
	.zero		1


	//   ....[7]....
        /*00f0*/ 	.word	0x000002c0
        /*00f4*/ 	.word	0x000000ff
        /*00f8*/ 	.word	0x00000060
        /*00fc*/ 	.short	0x0100
        /*00fe*/ 	.byte	0x08
	.zero		1


	//   ....[8]....
        /*0100*/ 	.word	0x000002d0
        /*0104*/ 	.word	0x000000ff
        /*0108*/ 	.word	0x00000020
        /*010c*/ 	.short	0x0100
        /*010e*/ 	.byte	0x08
	.zero		1


	//   ....[9]....
        /*0110*/ 	.word	0x000002e0
        /*0114*/ 	.word	0x000000ff
        /*0118*/ 	.word	0x00000068
        /*011c*/ 	.short	0x0100
        /*011e*/ 	.byte	0x08
	.zero		1


	//   ....[10]....
        /*0120*/ 	.word	0x000002f0
        /*0124*/ 	.word	0x000000ff
        /*0128*/ 	.word	0x00000028
        /*012c*/ 	.short	0x0100
        /*012e*/ 	.byte	0x08
	.zero		1


	//   ....[11]....
        /*0130*/ 	.word	0x00000300
        /*0134*/ 	.word	0x000000ff
        /*0138*/ 	.word	0x00000070
        /*013c*/ 	.short	0x0100
        /*013e*/ 	.byte	0x08
	.zero		1


	//   ....[12]....
        /*0140*/ 	.word	0x00000310
        /*0144*/ 	.word	0x000000ff
        /*0148*/ 	.word	0x00000030
        /*014c*/ 	.short	0x0100
        /*014e*/ 	.byte	0x08
	.zero		1


	//   ....[13]....
        /*0150*/ 	.word	0x00000320
        /*0154*/ 	.word	0x000000ff
        /*0158*/ 	.word	0x00000078
        /*015c*/ 	.short	0x0100
        /*015e*/ 	.byte	0x08
	.zero		1


	//   ....[14]....
        /*0160*/ 	.word	0x00000330
        /*0164*/ 	.word	0x000000ff
        /*0168*/ 	.word	0x00000038
        /*016c*/ 	.short	0x0100
        /*016e*/ 	.byte	0x08
	.zero		1


	//   ....[15]....
        /*0170*/ 	.word	0x00000340
        /*0174*/ 	.word	0x000000ff
        /*0178*/ 	.word	0x00000080
        /*017c*/ 	.short	0x0100
        /*017e*/ 	.byte	0x08
	.zero		1


	//   ....[16]....
        /*0180*/ 	.word	0x00000350
        /*0184*/ 	.word	0x000000ff
        /*0188*/ 	.word	0x00000040
        /*018c*/ 	.short	0x0100
        /*018e*/ 	.byte	0x08
	.zero		1


	//   ....[17]....
        /*0190*/ 	.word	0x00000360
        /*0194*/ 	.word	0x000000ff
        /*0198*/ 	.word	0x00000088
        /*019c*/ 	.short	0x0100
        /*019e*/ 	.byte	0x08
	.zero		1


	//   ....[18]....
        /*01a0*/ 	.word	0x00000600
        /*01a4*/ 	.word	0x000000ff
        /*01a8*/ 	.word	0x000000a0
        /*01ac*/ 	.short	0x0100
        /*01ae*/ 	.byte	0x06
	.zero		1


	//   ....[19]....
        /*01b0*/ 	.word	0x00000660
        /*01b4*/ 	.word	0x000000ff
        /*01b8*/ 	.word	0x000000a8
        /*01bc*/ 	.short	0x0100
        /*01be*/ 	.byte	0x06
	.zero		1


	//   ....[20]....
        /*01c0*/ 	.word	0x000012d0
        /*01c4*/ 	.word	0x00000003
        /*01c8*/ 	.word	0x00000000
        /*01cc*/ 	.short	0x010a
        /*01ce*/ 	.byte	0x3f
	.zero		1


	//   ....[21]....
        /*01d0*/ 	.word	0x00001310
        /*01d4*/ 	.word	0x00000003
        /*01d8*/ 	.word	0x00000000
        /*01dc*/ 	.short	0x010a
        /*01de*/ 	.byte	0x3f
	.zero		1


	//   ....[22]....
        /*01e0*/ 	.word	0x000015e0
        /*01e4*/ 	.word	0x00000005
        /*01e8*/ 	.word	0x00000000
        /*01ec*/ 	.short	0x010a
        /*01ee*/ 	.byte	0x3f
	.zero		1


	//   ....[23]....
        /*01f0*/ 	.word	0x00001620
        /*01f4*/ 	.word	0x00000005
        /*01f8*/ 	.word	0x00000000
        /*01fc*/ 	.short	0x010a
        /*01fe*/ 	.byte	0x3f
	.zero		1


	//   ....[24]....
        /*0200*/ 	.word	0x00001780
        /*0204*/ 	.word	0x00000004
        /*0208*/ 	.word	0x00000000
        /*020c*/ 	.short	0x0101
        /*020e*/ 	.byte	0x3f
	.zero		1


	//   ....[25]....
        /*0210*/ 	.word	0x00001960
        /*0214*/ 	.word	0x00000000
        /*0218*/ 	.word	0x00000000
        /*021c*/ 	.short	0x0101
        /*021e*/ 	.byte	0x3f
	.zero		1


	//   ....[26]....
        /*0220*/ 	.word	0x00008ef0
        /*0224*/ 	.word	0x0000000e
        /*0228*/ 	.word	0x00000048
        /*022c*/ 	.short	0x010a
        /*022e*/ 	.byte	0x3f
	.zero		1


	//   ....[27]....
        /*0230*/ 	.word	0x00009270
        /*0234*/ 	.word	0x00000006
        /*0238*/ 	.word	0x000000a8
        /*023c*/ 	.short	0x0101
        /*023e*/ 	.byte	0x3f
	.zero		1


	//   ....[28]....
        /*0240*/ 	.word	0x000099a0
        /*0244*/ 	.word	0x00000007
        /*0248*/ 	.word	0x00000000
        /*024c*/ 	.short	0x010a
        /*024e*/ 	.byte	0x3f
	.zero		1


	//   ....[29]....
        /*0250*/ 	.word	0x00009a20
        /*0254*/ 	.word	0x00000009
        /*0258*/ 	.word	0x00000000
        /*025c*/ 	.short	0x010a
        /*025e*/ 	.byte	0x3f
	.zero		1


	//   ....[30]....
        /*0260*/ 	.word	0x00009ab0
        /*0264*/ 	.word	0x00000006
        /*0268*/ 	.word	0x00000000
        /*026c*/ 	.short	0x010a
        /*026e*/ 	.byte	0x3f
	.zero		1


	//   ....[31]....
        /*0270*/ 	.word	0x00009b40
        /*0274*/ 	.word	0x00000009
        /*0278*/ 	.word	0x00000000
        /*027c*/ 	.short	0x010a
        /*027e*/ 	.byte	0x3f
	.zero		1


	//   ....[32]....
        /*0280*/ 	.word	0x00009bd0
        /*0284*/ 	.word	0x00000006
        /*0288*/ 	.word	0x00000000
        /*028c*/ 	.short	0x010a
        /*028e*/ 	.byte	0x3f
	.zero		1


	//   ....[33]....
        /*0290*/ 	.word	0x00009c60
        /*0294*/ 	.word	0x00000009
        /*0298*/ 	.word	0x00000000
        /*029c*/ 	.short	0x010a
        /*029e*/ 	.byte	0x3f
	.zero		1


	//   ....[34]....
        /*02a0*/ 	.word	0x00009cf0
        /*02a4*/ 	.word	0x00000006
        /*02a8*/ 	.word	0x00000000
        /*02ac*/ 	.short	0x010a
        /*02ae*/ 	.byte	0x3f
	.zero		1


	//   ....[35]....
        /*02b0*/ 	.word	0x00009d80
        /*02b4*/ 	.word	0x00000009
        /*02b8*/ 	.word	0x00000000
        /*02bc*/ 	.short	0x010a
        /*02be*/ 	.byte	0x3f
	.zero		1


	//   ....[36]....
        /*02c0*/ 	.word	0x00009e10
        /*02c4*/ 	.word	0x00000003
        /*02c8*/ 	.word	0x00000000
        /*02cc*/ 	.short	0x010a
        /*02ce*/ 	.byte	0x3f
	.zero		1


	//   ....[37]....
        /*02d0*/ 	.word	0x00009e70
        /*02d4*/ 	.word	0x00000003
        /*02d8*/ 	.word	0x00000000
        /*02dc*/ 	.short	0x010a
        /*02de*/ 	.byte	0x3f
	.zero		1


	//   ....[38]....
        /*02e0*/ 	.word	0x00009ec0
        /*02e4*/ 	.word	0x00000005
        /*02e8*/ 	.word	0x00000000
        /*02ec*/ 	.short	0x010a
        /*02ee*/ 	.byte	0x3f
	.zero		1


	//   ....[39]....
        /*02f0*/ 	.word	0x00009f90
        /*02f4*/ 	.word	0x0000000e
        /*02f8*/ 	.word	0x00000048
        /*02fc*/ 	.short	0x010a
        /*02fe*/ 	.byte	0x3f
	.zero		1


	//   ....[40]....
        /*0300*/ 	.word	0x0000a060
        /*0304*/ 	.word	0x00000007
        /*0308*/ 	.word	0x00000000
        /*030c*/ 	.short	0x010a
        /*030e*/ 	.byte	0x3f
	.zero		1


	//   ....[41]....
        /*0310*/ 	.word	0x0000a0b0
        /*0314*/ 	.word	0x00000009
        /*0318*/ 	.word	0x00000000
        /*031c*/ 	.short	0x010a
        /*031e*/ 	.byte	0x3f
	.zero		1


	//   ....[42]....
        /*0320*/ 	.word	0x0000a100
        /*0324*/ 	.word	0x00000006
        /*0328*/ 	.word	0x00000000
        /*032c*/ 	.short	0x010a
        /*032e*/ 	.byte	0x3f
	.zero		1


	//   ....[43]....
        /*0330*/ 	.word	0x0000a150
        /*0334*/ 	.word	0x00000009
        /*0338*/ 	.word	0x00000000
        /*033c*/ 	.short	0x010a
        /*033e*/ 	.byte	0x3f
	.zero		1


	//   ....[44]....
        /*0340*/ 	.word	0x0000a1a0
        /*0344*/ 	.word	0x00000006
        /*0348*/ 	.word	0x00000000
        /*034c*/ 	.short	0x010a
        /*034e*/ 	.byte	0x3f
	.zero		1


	//   ....[45]....
        /*0350*/ 	.word	0x0000a1f0
        /*0354*/ 	.word	0x00000009
        /*0358*/ 	.word	0x00000000
        /*035c*/ 	.short	0x010a
        /*035e*/ 	.byte	0x3f
	.zero		1


	//   ....[46]....
        /*0360*/ 	.word	0x0000a240
        /*0364*/ 	.word	0x00000006
        /*0368*/ 	.word	0x00000000
        /*036c*/ 	.short	0x010a
        /*036e*/ 	.byte	0x3f
	.zero		1


	//   ....[47]....
        /*0370*/ 	.word	0x0000a290
        /*0374*/ 	.word	0x00000009
        /*0378*/ 	.word	0x00000000
        /*037c*/ 	.short	0x010a
        /*037e*/ 	.byte	0x3f
	.zero		1


	//----- nvinfo : EIATTR_NUM_MBARRIERS
	.align		4
.L_35:
        /*0380*/ 	.byte	0x03, 0x38
        /*0382*/ 	.short	0x0014


	//----- nvinfo : EIATTR_EXIT_INSTR_OFFSETS
	.align		4
        /*0384*/ 	.byte	0x04, 0x1c
        /*0386*/ 	.short	(.L_37 - .L_36)


	//   ....[0]....
.L_36:
        /*0388*/ 	.word	0x000006b0


	//   ....[1]....
        /*038c*/ 	.word	0x00000f80


	//   ....[2]....
        /*0390*/ 	.word	0x00008560


	//   ....[3]....
        /*0394*/ 	.word	0x00008b90


	//   ....[4]....
        /*0398*/ 	.word	0x00009e60


	//----- nvinfo : EIATTR_MAX_THREADS
	.align		4
.L_37:
        /*039c*/ 	.byte	0x04, 0x05
        /*039e*/ 	.short	(.L_39 - .L_38)
.L_38:
        /*03a0*/ 	.word	0x00000180
        /*03a4*/ 	.word	0x00000001
        /*03a8*/ 	.word	0x00000001


	//----- nvinfo : EIATTR_CRS_STACK_SIZE
	.align		4
.L_39:
        /*03ac*/ 	.byte	0x04, 0x1e
        /*03ae*/ 	.short	(.L_41 - .L_40)
.L_40:
        /*03b0*/ 	.word	0x00000000


	//----- nvinfo : EIATTR_CBANK_PARAM_SIZE
	.align		4
.L_41:
        /*03b4*/ 	.byte	0x03, 0x19
        /*03b6*/ 	.short	0x0470


	//----- nvinfo : EIATTR_PARAM_CBANK
	.align		4
        /*03b8*/ 	.byte	0x04, 0x0a
        /*03ba*/ 	.short	(.L_43 - .L_42)
	.align		4
.L_42:
        /*03bc*/ 	.word	index@(.nv.constant0._ZN7cutlass13device_kernelINS_4gemm6kernel13GemmUniversalIN4cute5tupleIJiiiiEEENS1_10collective13CollectiveMmaINS1_34MainloopSm90TmaGmmaWarpSpecializedILi9ENS5_IJNS4_1CILi1EEESB_SB_EEENS1_35KernelTmaWarpSpecializedCooperativeEEENS5_IJNSA_ILi128EEENSA_ILi256EEENSA_ILi64EEEEEEaNS5_IJlSB_lEEEaSJ_NS4_8TiledMMAINS4_8MMA_AtomIJNS4_4SM904GMMA27MMA_64x256x32_S32S8S8_SS_TNEEEENS4_6LayoutINS5_IJNSA_ILi2EEESB_SB_EEENS5_IJSB_NSA_ILi0EEEST_EEEEENS5_IJNS4_10UnderscoreESW_SW_EEEEENS4_13SM90_TMA_LOADENS4_14ComposedLayoutINS4_7SwizzleILi2ELi4ELi3EEENS4_18smem_ptr_flag_bitsILi8EEENSQ_INS5_IJNSA_ILi8EEESH_EEENS5_IJSH_SB_EEEEEEEvNS4_8identityESZ_S19_vS1A_EENS_8epilogue10collective6detail29Sm90TmaWarpSpecializedAdapterINS1D_15DefaultEpilogueIaSJ_SJ_NS1C_6thread17LinearCombinationIaLi1EiiLNS1H_9ScaleType4KindE0ELNS_15FloatRoundStyleE2EaEENS1_15EpilogueDefaultEEEEEvvEEEEvNT_6ParamsE)
        /*03c0*/ 	.short	0x0210
        /*03c2*/ 	.short	0x0470


	//----- nvinfo : EIATTR_SW_WAR
	.align		4
.L_43:
        /*03c4*/ 	.byte	0x04, 0x36
        /*03c6*/ 	.short	(.L_45 - .L_44)
.L_44:
        /*03c8*/ 	.word	0x00000008
.L_45:


//--------------------- .nv.callgraph             --------------------------
	.section	.nv.callgraph,"",@"SHT_CUDA_CALLGRAPH"
	.align	4
	.sectionentsize	8
	.align		4
        /*0000*/ 	.word	0x00000000
	.align		4
        /*0004*/ 	.word	0xffffffff
	.align		4
        /*0008*/ 	.word	index@(_ZN7cutlass13device_kernelINS_4gemm6kernel13GemmUniversalIN4cute5tupleIJiiiiEEENS1_10collective13CollectiveMmaINS1_34MainloopSm90TmaGmmaWarpSpecializedILi9ENS5_IJNS4_1CILi1EEESB_SB_EEENS1_35KernelTmaWarpSpecializedCooperativeEEENS5_IJNSA_ILi128EEENSA_ILi256EEENSA_ILi64EEEEEEaNS5_IJlSB_lEEEaSJ_NS4_8TiledMMAINS4_8MMA_AtomIJNS4_4SM904GMMA27MMA_64x256x32_S32S8S8_SS_TNEEEENS4_6LayoutINS5_IJNSA_ILi2EEESB_SB_EEENS5_IJSB_NSA_ILi0EEEST_EEEEENS5_IJNS4_10UnderscoreESW_SW_EEEEENS4_13SM90_TMA_LOADENS4_14ComposedLayoutINS4_7SwizzleILi2ELi4ELi3EEENS4_18smem_ptr_flag_bitsILi8EEENSQ_INS5_IJNSA_ILi8EEESH_EEENS5_IJSH_SB_EEEEEEEvNS4_8identityESZ_S19_vS1A_EENS_8epilogue10collective6detail29Sm90TmaWarpSpecializedAdapterINS1D_15DefaultEpilogueIaSJ_SJ_NS1C_6thread17LinearCombinationIaLi1EiiLNS1H_9ScaleType4KindE0ELNS_15FloatRoundStyleE2EaEENS1_15EpilogueDefaultEEEEEvvEEEEvNT_6ParamsE)
	.align		4
        /*000c*/ 	.word	index@(__assertfail)
	.align		4
        /*0010*/ 	.word	0x00000000
	.align		4
        /*0014*/ 	.word	0xfffffffe
	.align		4
        /*0018*/ 	.word	0x00000000
	.align		4
        /*001c*/ 	.word	0xfffffffd
	.align		4
        /*0020*/ 	.word	0x00000000
	.align		4
        /*0024*/ 	.word	0xfffffffc


//--------------------- .nv.constant4             --------------------------
	.section	.nv.constant4,"a",@progbits
	.align	8
	.align		8
.nv.constant4:
        /*0000*/ 	.dword	__assertfail
	.align		8
        /*0008*/ 	.dword	__unnamed_1
	.align		8
        /*0010*/ 	.dword	_ZN40_INTERNAL_c0feaef0_4_k_cu_44f14105_293034cuda3std3__45__cpo5beginE
	.align		8
        /*0018*/ 	.dword	_ZN40_INTERNAL_c0feaef0_4_k_cu_44f14105_293034cuda3std3__45__cpo3endE
	.align		8
        /*0020*/ 	.dword	_ZN40_INTERNAL_c0feaef0_4_k_cu_44f14105_293034cuda3std3__45__cpo6cbeginE
	.align		8
        /*0028*/ 	.dword	_ZN40_INTERNAL_c0feaef0_4_k_cu_44f14105_293034cuda3std3__45__cpo4cendE
	.align		8
        /*0030*/ 	.dword	_ZN40_INTERNAL_c0feaef0_4_k_cu_44f14105_293034cuda3std3__442_GLOBAL__N__c0feaef0_4_k_cu_44f14105_293036ignoreE
	.align		8
        /*0038*/ 	.dword	_ZN40_INTERNAL_c0feaef0_4_k_cu_44f14105_293034cuda3std3__419piecewise_constructE
	.align		8
        /*0040*/ 	.dword	_ZN40_INTERNAL_c0feaef0_4_k_cu_44f14105_293034cuda3std3__48in_placeE
	.align		8
        /*0048*/ 	.dword	_ZN40_INTERNAL_c0feaef0_4_k_cu_44f14105_293034cuda3std6ranges3__45__cpo4swapE
	.align		8
        /*0050*/ 	.dword	_ZN40_INTERNAL_c0feaef0_4_k_cu_44f14105_293034cuda3std6ranges3__45__cpo9iter_moveE
	.align		8
        /*0058*/ 	.dword	_ZN40_INTERNAL_c0feaef0_4_k_cu_44f14105_293034cute7productE
	.align		8
        /*0060*/ 	.dword	_ZN40_INTERNAL_c0feaef0_4_k_cu_44f14105_293034cute1_E
	.align		8
        /*0068*/ 	.dword	$str$22
	.align		8
        /*0070*/ 	.dword	$str$23


//--------------------- .text._ZN7cutlass13device_kernelINS_4gemm6kernel13GemmUniversalIN4cute5tupleIJiiiiEEENS1_10collective13CollectiveMmaINS1_34MainloopSm90TmaGmmaWarpSpecializedILi9ENS5_IJNS4_1CILi1EEESB_SB_EEENS1_35KernelTmaWarpSpecializedCooperativeEEENS5_IJNSA_ILi128EEENSA_ILi256EEENSA_ILi64EEEEEEaNS5_IJlSB_lEEEaSJ_NS4_8TiledMMAINS4_8MMA_AtomIJNS4_4SM904GMMA27MMA_64x256x32_S32S8S8_SS_TNEEEENS4_6LayoutINS5_IJNSA_ILi2EEESB_SB_EEENS5_IJSB_NSA_ILi0EEEST_EEEEENS5_IJNS4_10UnderscoreESW_SW_EEEEENS4_13SM90_TMA_LOADENS4_14ComposedLayoutINS4_7SwizzleILi2ELi4ELi3EEENS4_18smem_ptr_flag_bitsILi8EEENSQ_INS5_IJNSA_ILi8EEESH_EEENS5_IJSH_SB_EEEEEEEvNS4_8identityESZ_S19_vS1A_EENS_8epilogue10collective6detail29Sm90TmaWarpSpecializedAdapterINS1D_15DefaultEpilogueIaSJ_SJ_NS1C_6thread17LinearCombinationIaLi1EiiLNS1H_9ScaleType4KindE0ELNS_15FloatRoundStyleE2EaEENS1_15EpilogueDefaultEEEEEvvEEEEvNT_6ParamsE --------------------------
	.section	.text._ZN7cutlass13device_kernelINS_4gemm6kernel13GemmUniversalIN4cute5tupleIJiiiiEEENS1_10collective13CollectiveMmaINS1_34MainloopSm90TmaGmmaWarpSpecializedILi9ENS5_IJNS4_1CILi1EEESB_SB_EEENS1_35KernelTmaWarpSpecializedCooperativeEEENS5_IJNSA_ILi128EEENSA_ILi256EEENSA_ILi64EEEEEEaNS5_IJlSB_lEEEaSJ_NS4_8TiledMMAINS4_8MMA_AtomIJNS4_4SM904GMMA27MMA_64x256x32_S32S8S8_SS_TNEEEENS4_6LayoutINS5_IJNSA_ILi2EEESB_SB_EEENS5_IJSB_NSA_ILi0EEEST_EEEEENS5_IJNS4_10UnderscoreESW_SW_EEEEENS4_13SM90_TMA_LOADENS4_14ComposedLayoutINS4_7SwizzleILi2ELi4ELi3EEENS4_18smem_ptr_flag_bitsILi8EEENSQ_INS5_IJNSA_ILi8EEESH_EEENS5_IJSH_SB_EEEEEEEvNS4_8identityESZ_S19_vS1A_EENS_8epilogue10collective6detail29Sm90TmaWarpSpecializedAdapterINS1D_15DefaultEpilogueIaSJ_SJ_NS1C_6thread17LinearCombinationIaLi1EiiLNS1H_9ScaleType4KindE0ELNS_15FloatRoundStyleE2EaEENS1_15EpilogueDefaultEEEEEvvEEEEvNT_6ParamsE,"ax",@progbits
	.align	128
.text._ZN7cutlass13device_kernelINS_4gemm6kernel13GemmUniversalIN4cute5tupleIJiiiiEEENS1_10collective13CollectiveMmaINS1_34MainloopSm90TmaGmmaWarpSpecializedILi9ENS5_IJNS4_1CILi1EEESB_SB_EEENS1_35KernelTmaWarpSpecializedCooperativeEEENS5_IJNSA_ILi128EEENSA_ILi256EEENSA_ILi64EEEEEEaNS5_IJlSB_lEEEaSJ_NS4_8TiledMMAINS4_8MMA_AtomIJNS4_4SM904GMMA27MMA_64x256x32_S32S8S8_SS_TNEEEENS4_6LayoutINS5_IJNSA_ILi2EEESB_SB_EEENS5_IJSB_NSA_ILi0EEEST_EEEEENS5_IJNS4_10UnderscoreESW_SW_EEEEENS4_13SM90_TMA_LOADENS4_14ComposedLayoutINS4_7SwizzleILi2ELi4ELi3EEENS4_18smem_ptr_flag_bitsILi8EEENSQ_INS5_IJNSA_ILi8EEESH_EEENS5_IJSH_SB_EEEEEEEvNS4_8identityESZ_S19_vS1A_EENS_8epilogue10collective6detail29Sm90TmaWarpSpecializedAdapterINS1D_15DefaultEpilogueIaSJ_SJ_NS1C_6thread17LinearCombinationIaLi1EiiLNS1H_9ScaleType4KindE0ELNS_15FloatRoundStyleE2EaEENS1_15EpilogueDefaultEEEEEvvEEEEvNT_6ParamsE:
        .type           _ZN7cutlass13device_kernelINS_4gemm6kernel13GemmUniversalIN4cute5tupleIJiiiiEEENS1_10collective13CollectiveMmaINS1_34MainloopSm90TmaGmmaWarpSpecializedILi9ENS5_IJNS4_1CILi1EEESB_SB_EEENS1_35KernelTmaWarpSpecializedCooperativeEEENS5_IJNSA_ILi128EEENSA_ILi256EEENSA_ILi64EEEEEEaNS5_IJlSB_lEEEaSJ_NS4_8TiledMMAINS4_8MMA_AtomIJNS4_4SM904GMMA27MMA_64x256x32_S32S8S8_SS_TNEEEENS4_6LayoutINS5_IJNSA_ILi2EEESB_SB_EEENS5_IJSB_NSA_ILi0EEEST_EEEEENS5_IJNS4_10UnderscoreESW_SW_EEEEENS4_13SM90_TMA_LOADENS4_14ComposedLayoutINS4_7SwizzleILi2ELi4ELi3EEENS4_18smem_ptr_flag_bitsILi8EEENSQ_INS5_IJNSA_ILi8EEESH_EEENS5_IJSH_SB_EEEEEEEvNS4_8identityESZ_S19_vS1A_EENS_8epilogue10collective6detail29Sm90TmaWarpSpecializedAdapterINS1D_15DefaultEpilogueIaSJ_SJ_NS1C_6thread17LinearCombinationIaLi1EiiLNS1H_9ScaleType4KindE0ELNS_15FloatRoundStyleE2EaEENS1_15EpilogueDefaultEEEEEvvEEEEvNT_6ParamsE,@function
        .size           _ZN7cutlass13device_kernelINS_4gemm6kernel13GemmUniversalIN4cute5tupleIJiiiiEEENS1_10collective13CollectiveMmaINS1_34MainloopSm90TmaGmmaWarpSpecializedILi9ENS5_IJNS4_1CILi1EEESB_SB_EEENS1_35KernelTmaWarpSpecializedCooperativeEEENS5_IJNSA_ILi128EEENSA_ILi256EEENSA_ILi64EEEEEEaNS5_IJlSB_lEEEaSJ_NS4_8TiledMMAINS4_8MMA_AtomIJNS4_4SM904GMMA27MMA_64x256x32_S32S8S8_SS_TNEEEENS4_6LayoutINS5_IJNSA_ILi2EEESB_SB_EEENS5_IJSB_NSA_ILi0EEEST_EEEEENS5_IJNS4_10UnderscoreESW_SW_EEEEENS4_13SM90_TMA_LOADENS4_14ComposedLayoutINS4_7SwizzleILi2ELi4ELi3EEENS4_18smem_ptr_flag_bitsILi8EEENSQ_INS5_IJNSA_ILi8EEESH_EEENS5_IJSH_SB_EEEEEEEvNS4_8identityESZ_S19_vS1A_EENS_8epilogue10collective6detail29Sm90TmaWarpSpecializedAdapterINS1D_15DefaultEpilogueIaSJ_SJ_NS1C_6thread17LinearCombinationIaLi1EiiLNS1H_9ScaleType4KindE0ELNS_15FloatRoundStyleE2EaEENS1_15EpilogueDefaultEEEEEvvEEEEvNT_6ParamsE,(.L_x_337 - _ZN7cutlass13device_kernelINS_4gemm6kernel13GemmUniversalIN4cute5tupleIJiiiiEEENS1_10collective13CollectiveMmaINS1_34MainloopSm90TmaGmmaWarpSpecializedILi9ENS5_IJNS4_1CILi1EEESB_SB_EEENS1_35KernelTmaWarpSpecializedCooperativeEEENS5_IJNSA_ILi128EEENSA_ILi256EEENSA_ILi64EEEEEEaNS5_IJlSB_lEEEaSJ_NS4_8TiledMMAINS4_8MMA_AtomIJNS4_4SM904GMMA27MMA_64x256x32_S32S8S8_SS_TNEEEENS4_6LayoutINS5_IJNSA_ILi2EEESB_SB_EEENS5_IJSB_NSA_ILi0EEEST_EEEEENS5_IJNS4_10UnderscoreESW_SW_EEEEENS4_13SM90_TMA_LOADENS4_14ComposedLayoutINS4_7SwizzleILi2ELi4ELi3EEENS4_18smem_ptr_flag_bitsILi8EEENSQ_INS5_IJNSA_ILi8EEESH_EEENS5_IJSH_SB_EEEEEEEvNS4_8identityESZ_S19_vS1A_EENS_8epilogue10collective6detail29Sm90TmaWarpSpecializedAdapterINS1D_15DefaultEpilogueIaSJ_SJ_NS1C_6thread17LinearCombinationIaLi1EiiLNS1H_9ScaleType4KindE0ELNS_15FloatRoundStyleE2EaEENS1_15EpilogueDefaultEEEEEvvEEEEvNT_6ParamsE)
        .other          _ZN7cutlass13device_kernelINS_4gemm6kernel13GemmUniversalIN4cute5tupleIJiiiiEEENS1_10collective13CollectiveMmaINS1_34MainloopSm90TmaGmmaWarpSpecializedILi9ENS5_IJNS4_1CILi1EEESB_SB_EEENS1_35KernelTmaWarpSpecializedCooperativeEEENS5_IJNSA_ILi128EEENSA_ILi256EEENSA_ILi64EEEEEEaNS5_IJlSB_lEEEaSJ_NS4_8TiledMMAINS4_8MMA_AtomIJNS4_4SM904GMMA27MMA_64x256x32_S32S8S8_SS_TNEEEENS4_6LayoutINS5_IJNSA_ILi2EEESB_SB_EEENS5_IJSB_NSA_ILi0EEEST_EEEEENS5_IJNS4_10UnderscoreESW_SW_EEEEENS4_13SM90_TMA_LOADENS4_14ComposedLayoutINS4_7SwizzleILi2ELi4ELi3EEENS4_18smem_ptr_flag_bitsILi8EEENSQ_INS5_IJNSA_ILi8EEESH_EEENS5_IJSH_SB_EEEEEEEvNS4_8identityESZ_S19_vS1A_EENS_8epilogue10collective6detail29Sm90TmaWarpSpecializedAdapterINS1D_15DefaultEpilogueIaSJ_SJ_NS1C_6thread17LinearCombinationIaLi1EiiLNS1H_9ScaleType4KindE0ELNS_15FloatRoundStyleE2EaEENS1_15EpilogueDefaultEEEEEvvEEEEvNT_6ParamsE,@"STO_CUDA_ENTRY STV_DEFAULT"
_ZN7cutlass13device_kernelINS_4gemm6kernel13GemmUniversalIN4cute5tupleIJiiiiEEENS1_10collective13CollectiveMmaINS1_34MainloopSm90TmaGmmaWarpSpecializedILi9ENS5_IJNS4_1CILi1EEESB_SB_EEENS1_35KernelTmaWarpSpecializedCooperativeEEENS5_IJNSA_ILi128EEENSA_ILi256EEENSA_ILi64EEEEEEaNS5_IJlSB_lEEEaSJ_NS4_8TiledMMAINS4_8MMA_AtomIJNS4_4SM904GMMA27MMA_64x256x32_S32S8S8_SS_TNEEEENS4_6LayoutINS5_IJNSA_ILi2EEESB_SB_EEENS5_IJSB_NSA_ILi0EEEST_EEEEENS5_IJNS4_10UnderscoreESW_SW_EEEEENS4_13SM90_TMA_LOADENS4_14ComposedLayoutINS4_7SwizzleILi2ELi4ELi3EEENS4_18smem_ptr_flag_bitsILi8EEENSQ_INS5_IJNSA_ILi8EEESH_EEENS5_IJSH_SB_EEEEEEEvNS4_8identityESZ_S19_vS1A_EENS_8epilogue10collective6detail29Sm90TmaWarpSpecializedAdapterINS1D_15DefaultEpilogueIaSJ_SJ_NS1C_6thread17LinearCombinationIaLi1EiiLNS1H_9ScaleType4KindE0ELNS_15FloatRoundStyleE2EaEENS1_15EpilogueDefaultEEEEEvvEEEEvNT_6ParamsE:
[----:B------:R-:W0:Y:S01]  /*0000*/  LDC R1, c[0x0][0x28] ;  /* 0x00000a00ff017b82 */ /* 0x000e220000000800 */
[----:B------:R-:W1:Y:S01]  /*0010*/  S2R R18, SR_TID.X ;  /* 0x0000000000127919 */ /* 0x000e620000002100 */
[----:B------:R-:W-:Y:S01]  /*0020*/  ELECT P0, URZ, PT ;  /* 0x00000000003f782f */ /* 0x000fe20003800000 */
[----:B------:R-:W-:Y:S01]  /*0030*/  BSSY B0, `(.L_x_0) ;  /* 0x000000f000007945 */ /* 0x000fe20003800000 */
[--C-:B-1----:R-:W-:Y:S02]  /*0040*/  SHF.R.U32.HI R0, RZ, 0x5, R18.reuse ;  /* 0x00000005ff007819 */ /* 0x102fe40000011612 */
[----:B------:R-:W-:-:S03]  /*0050*/  SHF.R.U32.HI R2, RZ, 0x7, R18 ;  /* 0x00000007ff027819 */ /* 0x000fc60000011612 */
[----:B------:R-:W1:Y:S04]  /*0060*/  SHFL.IDX PT, R5, R0, RZ, 0x1f ;  /* 0x00001fff00057589 */ /* 0x000e6800000e0000 */
[----:B------:R2:W3:Y:S01]  /*0070*/  SHFL.IDX PT, R8, R2, RZ, 0x1f ;  /* 0x00001fff02087589 */ /* 0x0004e200000e0000 */
[----:B-1----:R-:W-:-:S13]  /*0080*/  ISETP.NE.OR P0, PT, R5, RZ, !P0 ;  /* 0x000000ff0500720c */ /* 0x002fda0004705670 */
[----:B0-23--:R-:W-:Y:S05]  /*0090*/  @P0 BRA `(.L_x_1) ;  /* 0x0000000000200947 */ /* 0x00dfea0003800000 */
[----:B------:R-:W-:Y:S02]  /*00a0*/  ULDC.64 UR4, c[0x0][0x198] ;  /* 0x0000660000047ab9 */ /* 0x000fe40000000a00 */
[----:B------:R-:W-:Y:S02]  /*00b0*/  UIADD3 UR6, UP0, UR4, 0xf0, URZ ;  /* 0x000000f004067890 */ /* 0x000fe4000ff1e03f */
[----:B------:R-:W-:Y:S02]  /*00c0*/  UIADD3 UR4, UP1, UR4, 0x1f0, URZ ;  /* 0x000001f004047890 */ /* 0x000fe4000ff3e03f */
[----:B------:R-:W-:Y:S02]  /*00d0*/  UIADD3.X UR7, URZ, UR5, URZ, UP0, !UPT ;  /* 0x000000053f077290 */ /* 0x000fe400087fe43f */
[----:B------:R-:W-:-:S07]  /*00e0*/  UIADD3.X UR5, URZ, UR5, URZ, UP1, !UPT ;  /* 0x000000053f057290 */ /* 0x000fce0008ffe43f */
[----:B------:R0:W-:Y:S02]  /*00f0*/  UTMACCTL.PF [UR6] ;  /* 0x00000000060079b9 */ /* 0x0001e40008040000 */
[----:B------:R0:W-:Y:S02]  /*0100*/  UTMACCTL.PF [UR4] ;  /* 0x00000000040079b9 */ /* 0x0001e40008040000 */
[----:B0-----:R-:W-:Y:S01]  /*0110*/  NOP ;  /* 0x0000000000007918 */ /* 0x001fe20000000000 */
.L_x_1:
[----:B------:R-:W-:Y:S05]  /*0120*/  BSYNC B0 ;  /* 0x0000000000007941 */ /* 0x000fea0003800000 */
.L_x_0:
[----:B------:R-:W0:Y:S02]  /*0130*/  SHFL.IDX PT, R2, R0, RZ, 0x1f ;  /* 0x00001fff00027589 */ /* 0x000e2400000e0000 */
[----:B0-----:R-:W-:-:S13]  /*0140*/  ISETP.NE.AND P0, PT, R2, RZ, PT ;  /* 0x000000ff0200720c */ /* 0x001fda0003f05270 */
[----:B------:R-:W-:Y:S05]  /*0150*/  @P0 BRA `(.L_x_2) ;  /* 0x00000000008c0947 */ /* 0x000fea0003800000 */
[----:B------:R-:W-:Y:S01]  /*0160*/  ELECT P0, URZ, PT ;  /* 0x00000000003f782f */ /* 0x000fe20003800000 */
[----:B------:R-:W-:-:S12]  /*0170*/  BSSY B0, `(.L_x_2) ;  /* 0x0000021000007945 */ /* 0x000fd80003800000 */
[----:B------:R-:W-:Y:S05]  /*0180*/  @!P0 BRA `(.L_x_3) ;  /* 0x00000000007c8947 */ /* 0x000fea0003800000 */
[----:B------:R-:W0:Y:S01]  /*0190*/  S2UR UR8, SR_CgaCtaId ;  /* 0x00000000000879c3 */ /* 0x000e220000008800 */
[----:B------:R-:W-:Y:S01]  /*01a0*/  UMOV UR4, 0x400 ;  /* 0x0000040000047882 */ /* 0x000fe20000000000 */
[----:B------:R-:W-:Y:S01]  /*01b0*/  UMOV UR5, 0x1 ;  /* 0x0000000100057882 */ /* 0x000fe20000000000 */
[----:B------:R-:W-:Y:S02]  /*01c0*/  UMOV UR6, 0x100 ;  /* 0x0000010000067882 */ /* 0x000fe40000000000 */
[----:B------:R-:W-:-:S04]  /*01d0*/  UIADD3 UR6, -UR6, 0x100000, URZ ;  /* 0x0010000006067890 */ /* 0x000fc8000fffe13f */
[----:B------:R-:W-:Y:S02]  /*01e0*/  USHF.L.U32 UR7, UR6, 0xb, URZ ;  /* 0x0000000b06077899 */ /* 0x000fe4000800063f */
[----:B------:R-:W-:Y:S02]  /*01f0*/  USHF.L.U32 UR6, UR6, 0x1, URZ ;  /* 0x0000000106067899 */ /* 0x000fe4000800063f */
[----:B0-----:R-:W-:Y:S02]  /*0200*/  ULEA UR8, UR8, UR4, 0x18 ;  /* 0x0000000408087291 */ /* 0x001fe4000f8ec03f */
[----:B------:R-:W-:-:S04]  /*0210*/  UIADD3 UR4, -UR5, 0x100000, URZ ;  /* 0x0010000005047890 */ /* 0x000fc8000fffe13f */
[----:B------:R-:W-:Y:S02]  /*0220*/  USHF.L.U32 UR5, UR4, 0xb, URZ ;  /* 0x0000000b04057899 */ /* 0x000fe4000800063f */
[----:B------:R-:W-:Y:S01]  /*0230*/  USHF.L.U32 UR4, UR4, 0x1, URZ ;  /* 0x0000000104047899 */ /* 0x000fe2000800063f */
[----:B------:R-:W0:Y:S11]  /*0240*/  FENCE.VIEW.ASYNC.S ;  /* 0x00000000000073c6 */ /* 0x000e360000000000 */
[----:B0-----:R0:W1:Y:S01]  /*0250*/  SYNCS.EXCH.64 URZ, [UR8], UR4 ;  /* 0x00000004083f75b2 */ /* 0x0010620008000100 */
[----:B------:R0:W2:Y:S01]  /*0260*/  SYNCS.EXCH.64 URZ, [UR8+0x48], UR6 ;  /* 0x00004806083f75b2 */ /* 0x0000a20008000100 */
[----:B------:R0:W3:Y:S01]  /*0270*/  SYNCS.EXCH.64 URZ, [UR8+0x8], UR4 ;  /* 0x00000804083f75b2 */ /* 0x0000e20008000100 */
[----:B------:R0:W4:Y:S01]  /*0280*/  SYNCS.EXCH.64 URZ, [UR8+0x50], UR6 ;  /* 0x00005006083f75b2 */ /* 0x0001220008000100 */
[----:B------:R0:W0:Y:S01]  /*0290*/  SYNCS.EXCH.64 URZ, [UR8+0x10], UR4 ;  /* 0x00001004083f75b2 */ /* 0x0000220008000100 */
        /* <DEDUP_REMOVED lines=13> */
[----:B------:R-:W-:Y:S01]  /*0370*/  NOP ;  /* 0x0000000000007918 */ /* 0x000fe20000000000 */
.L_x_3:
[----:B0-----:R-:W-:Y:S05]  /*0380*/  BSYNC B0 ;  /* 0x0000000000007941 */ /* 0x001fea0003800000 */
.L_x_2:
[----:B------:R-:W0:Y:S01]  /*0390*/  SHFL.IDX PT, R0, R0, RZ, 0x1f ;  /* 0x00001fff00007589 */ /* 0x000e2200000e0000 */
[----:B------:R-:W-:Y:S01]  /*03a0*/  ELECT P0, URZ, PT ;  /* 0x00000000003f782f */ /* 0x000fe20003800000 */
[----:B------:R-:W5:Y:S01]  /*03b0*/  LDC R2, c[0x0][0x65c] ;  /* 0x00019700ff027b82 */ /* 0x000f620000000800 */
[----:B------:R-:W-:Y:S01]  /*03c0*/  SHF.R.S32.HI R6, RZ, 0x1f, R5 ;  /* 0x0000001fff067819 */ /* 0x000fe20000011405 */
[----:B------:R-:W1:Y:S01]  /*03d0*/  S2R R3, SR_CTAID.Y ;  /* 0x0000000000037919 */ /* 0x000e620000002600 */
[----:B------:R-:W-:Y:S01]  /*03e0*/  UMOV UR4, 0x20 ;  /* 0x0000002000047882 */ /* 0x000fe20000000000 */
[----:B------:R-:W-:Y:S01]  /*03f0*/  ISETP.NE.AND P2, PT, R8, RZ, PT ;  /* 0x000000ff0800720c */ /* 0x000fe20003f45270 */
[----:B------:R-:W-:Y:S01]  /*0400*/  NOP ;  /* 0x0000000000007918 */ /* 0x000fe20000000000 */
[----:B------:R-:W2:Y:S01]  /*0410*/  S2R R4, SR_CTAID.X ;  /* 0x0000000000047919 */ /* 0x000ea20000002500 */
[----:B------:R-:W-:Y:S01]  /*0420*/  LEA.HI R6, R6, R5, RZ, 0x2 ;  /* 0x0000000506067211 */ /* 0x000fe200078f10ff */
[----:B------:R-:W-:Y:S01]  /*0430*/  NOP ;  /* 0x0000000000007918 */ /* 0x000fe20000000000 */
[----:B0-----:R-:W-:-:S02]  /*0440*/  ISETP.NE.OR P0, PT, R0, RZ, !P0 ;  /* 0x000000ff0000720c */ /* 0x001fc40004705670 */
[----:B-----5:R-:W-:-:S04]  /*0450*/  ISETP.NE.AND P3, PT, R2, 0x1, PT ;  /* 0x000000010200780c */ /* 0x020fc80003f65270 */
[----:B------:R-:W-:Y:S02]  /*0460*/  P2R R0, PR, RZ, 0x8 ;  /* 0x00000008ff007803 */ /* 0x000fe40000000000 */
[----:B------:R-:W-:-:S05]  /*0470*/  LOP3.LUT R0, R6, 0xfffffffc, RZ, 0xc0, !PT ;  /* 0xfffffffc06007812 */ /* 0x000fca00078ec0ff */
[----:B------:R-:W-:Y:S01]  /*0480*/  VOTEU.ALL UP0, P0 ;  /* 0x00000000003f7886 */ /* 0x000fe20000000000 */
[----:B------:R-:W-:Y:S01]  /*0490*/  IMAD.IADD R0, R5, 0x1, -R0 ;  /* 0x0000000105007824 */ /* 0x000fe200078e0a00 */
[----:B------:R-:W2:Y:S01]  /*04a0*/  @P3 LDC R17, c[0x0][0x10] ;  /* 0x00000400ff113b82 */ /* 0x000ea20000000800 */
[----:B------:R-:W-:Y:S01]  /*04b0*/  VOTEU.ALL UP1, P0 ;  /* 0x00000000003f7886 */ /* 0x000fe20000020000 */
[----:B-1----:R-:W-:Y:S01]  /*04c0*/  @P3 IMAD.MOV.U32 R6, RZ, RZ, R3 ;  /* 0x000000ffff063224 */ /* 0x002fe200078e0003 */
[----:B------:R-:W-:Y:S01]  /*04d0*/  @!UP0 UMOV UR6, 0x400 ;  /* 0x0000040000068882 */ /* 0x000fe20000000000 */
[----:B------:R-:W-:-:S04]  /*04e0*/  @!UP0 UIADD3 UR4, -UR4, 0x100000, URZ ;  /* 0x0010000004048890 */ /* 0x000fc8000fffe13f */
[----:B------:R-:W-:Y:S02]  /*04f0*/  @!UP0 USHF.L.U32 UR5, UR4, 0xb, URZ ;  /* 0x0000000b04058899 */ /* 0x000fe4000800063f */
[----:B------:R-:W-:Y:S01]  /*0500*/  @!UP0 USHF.L.U32 UR4, UR4, 0x1, URZ ;  /* 0x0000000104048899 */ /* 0x000fe2000800063f */
[----:B------:R-:W-:Y:S02]  /*0510*/  @P3 IMAD.MOV.U32 R7, RZ, RZ, RZ ;  /* 0x000000ffff073224 */ /* 0x000fe400078e00ff */
[----:B------:R-:W-:Y:S01]  /*0520*/  IMAD.MOV.U32 R5, RZ, RZ, RZ ;  /* 0x000000ffff057224 */ /* 0x000fe200078e00ff */
[----:B------:R-:W0:Y:S01]  /*0530*/  @!UP0 S2UR UR7, SR_CgaCtaId ;  /* 0x00000000000789c3 */ /* 0x000e220000008800 */
[----:B------:R-:W-:-:S07]  /*0540*/  @P3 IMAD.MOV.U32 R11, RZ, RZ, RZ ;  /* 0x000000ffff0b3224 */ /* 0x000fce00078e00ff */
[----:B------:R-:W1:Y:S01]  /*0550*/  @!P3 LDC R9, c[0x0][0xc] ;  /* 0x00000300ff09bb82 */ /* 0x000e620000000800 */
[----:B--2---:R-:W-:-:S04]  /*0560*/  @P3 IMAD.WIDE.U32 R16, R4, R17, R6 ;  /* 0x0000001104103225 */ /* 0x004fc800078e0006 */
[----:B------:R-:W-:Y:S01]  /*0570*/  @P3 IMAD.IADD R17, R17, 0x1, R11 ;  /* 0x0000000111113824 */ /* 0x000fe200078e020b */
[----:B0-----:R-:W-:Y:S01]  /*0580*/  @!UP0 ULEA UR6, UR7, UR6, 0x18 ;  /* 0x0000000607068291 */ /* 0x001fe2000f8ec03f */
[----:B------:R-:W-:Y:S01]  /*0590*/  VOTEU.ALL UP0, P0 ;  /* 0x00000000003f7886 */ /* 0x000fe20000000000 */
[----:B------:R-:W-:-:S04]  /*05a0*/  ISETP.NE.AND P0, PT, R0, 0x3, PT ;  /* 0x000000030000780c */ /* 0x000fc80003f05270 */
[----:B------:R-:W-:Y:S01]  /*05b0*/  ISETP.EQ.OR P0, PT, R0, RZ, !P0 ;  /* 0x000000ff0000720c */ /* 0x000fe20004702670 */
[----:B-1----:R-:W-:-:S03]  /*05c0*/  @!P3 IMAD.WIDE.U32 R6, R9, R3, R4 ;  /* 0x000000030906b225 */ /* 0x002fc600078e0004 */
[C---:B------:R-:W-:Y:S01]  /*05d0*/  ISETP.EQ.AND P0, PT, R8.reuse, RZ, P0 ;  /* 0x000000ff0800720c */ /* 0x040fe20000702270 */
[----:B------:R-:W-:Y:S01]  /*05e0*/  VIADD R8, R8, 0xffffffff ;  /* 0xffffffff08087836 */ /* 0x000fe20000000000 */
[----:B------:R-:W0:Y:S02]  /*05f0*/  FENCE.VIEW.ASYNC.S ;  /* 0x00000000000073c6 */ /* 0x000e240000000000 */
[----:B0-----:R0:W3:Y:S01]  /*0600*/  @!UP0 SYNCS.EXCH.64 URZ, [UR6+0xa0], UR4 ;  /* 0x0000a004063f85b2 */ /* 0x0010e20008000100 */
[----:B------:R-:W-:Y:S01]  /*0610*/  @!P3 IMAD.MOV.U32 R16, RZ, RZ, R6 ;  /* 0x000000ffff10b224 */ /* 0x000fe200078e0006 */
[----:B------:R-:W-:Y:S01]  /*0620*/  SEL R19, RZ, 0x1, !P0 ;  /* 0x00000001ff137807 */ /* 0x000fe20004000000 */
[----:B------:R-:W-:Y:S01]  /*0630*/  @!P3 IMAD.MOV.U32 R17, RZ, RZ, R7 ;  /* 0x000000ffff11b224 */ /* 0x000fe200078e0007 */
[----:B------:R-:W-:-:S04]  /*0640*/  ISETP.GE.U32.AND P1, PT, R8, 0x2, PT ;  /* 0x000000020800780c */ /* 0x000fc80003f26070 */
[----:B------:R-:W-:Y:S01]  /*0650*/  SEL R19, R19, 0x2, P1 ;  /* 0x0000000213137807 */ /* 0x000fe20000800000 */
[----:B------:R0:W3:Y:S01]  /*0660*/  @!UP1 SYNCS.EXCH.64 URZ, [UR6+0xa8], UR4 ;  /* 0x0000a804063f95b2 */ /* 0x0000e20008000100 */
[----:B------:R-:W-:Y:S01]  /*0670*/  NOP ;  /* 0x0000000000007918 */ /* 0x000fe20000000000 */
[----:B---34-:R-:W-:Y:S06]  /*0680*/  BAR.SYNC.DEFER_BLOCKING 0x0 ;  /* 0x0000000000007b1d */ /* 0x018fec0000010000 */
[----:B------:R-:W-:Y:S05]  /*0690*/  @!P2 BRA `(.L_x_4) ;  /* 0x0000007c00b4a947 */ /* 0x000fea0003800000 */
[----:B------:R-:W-:-:S13]  /*06a0*/  ISETP.GT.U32.AND P0, PT, R8, 0x1, PT ;  /* 0x000000010800780c */ /* 0x000fda0003f04070 */
[----:B0-----:R-:W-:Y:S05]  /*06b0*/  @P0 EXIT ;  /* 0x000000000000094d */ /* 0x001fea0003800000 */
[----:B------:R-:W-:Y:S01]  /*06c0*/  ULDC.64 UR4, c[0x0][0x650] ;  /* 0x0001940000047ab9 */ /* 0x000fe20000000a00 */
[----:B------:R-:W-:Y:S01]  /*06d0*/  PRMT R0, RZ, 0x7610, R0 ;  /* 0x00007610ff007816 */ /* 0x000fe20000000000 */
[----:B------:R-:W-:Y:S01]  /*06e0*/  IMAD.MOV.U32 R152, RZ, RZ, -0x1 ;  /* 0xffffffffff987424 */ /* 0x000fe200078e00ff */
[----:B------:R-:W-:Y:S01]  /*06f0*/  ISETP.GE.U32.AND P0, PT, R16, UR4, PT ;  /* 0x0000000410007c0c */ /* 0x000fe2000bf06070 */
[----:B------:R-:W-:Y:S02]  /*0700*/  IMAD.MOV.U32 R23, RZ, RZ, -0x1 ;  /* 0xffffffffff177424 */ /* 0x000fe400078e00ff */
[----:B------:R-:W-:Y:S01]  /*0710*/  IMAD.MOV.U32 R22, RZ, RZ, -0x1 ;  /* 0xffffffffff167424 */ /* 0x000fe200078e00ff */
[----:B------:R-:W-:-:S13]  /*0720*/  ISETP.GE.U32.AND.EX P0, PT, R17, UR5, PT, P0 ;  /* 0x0000000511007c0c */ /* 0x000fda000bf06100 */
[----:B------:R-:W-:Y:S05]  /*0730*/  @P0 BRA `(.L_x_5) ;  /* 0x0000000400580947 */ /* 0x000fea0003800000 */
[----:B------:R-:W0:Y:S01]  /*0740*/  LDC.64 R14, c[0x0][0x628] ;  /* 0x00018a00ff0e7b82 */ /* 0x000e220000000a00 */
[----:B------:R-:W-:Y:S02]  /*0750*/  IMAD.MOV.U32 R6, RZ, RZ, R16 ;  /* 0x000000ffff067224 */ /* 0x000fe400078e0010 */
[----:B------:R-:W-:-:S05]  /*0760*/  IMAD.MOV.U32 R7, RZ, RZ, R17 ;  /* 0x000000ffff077224 */ /* 0x000fca00078e0011 */
[----:B------:R-:W1:Y:S08]  /*0770*/  LDC R0, c[0x0][0x630] ;  /* 0x00018c00ff007b82 */ /* 0x000e700000000800 */
[----:B------:R-:W2:Y:S01]  /*0780*/  LDC.64 R20, c[0x0][0x620] ;  /* 0x00018800ff147b82 */ /* 0x000ea20000000a00 */
[----:B0-----:R-:W-:-:S04]  /*0790*/  ISETP.NE.U32.AND P0, PT, R14, RZ, PT ;  /* 0x000000ff0e00720c */ /* 0x001fc80003f05070 */
[----:B------:R-:W-:-:S13]  /*07a0*/  ISETP.NE.AND.EX P0, PT, R15, RZ, PT, P0 ;  /* 0x000000ff0f00720c */ /* 0x000fda0003f05300 */
[----:B-12---:R-:W-:Y:S05]  /*07b0*/  @!P0 BRA `(.L_x_6) ;  /* 0x0000000000288947 */ /* 0x006fea0003800000 */
[----:B------:R-:W0:Y:S02]  /*07c0*/  LDC R11, c[0x0][0x634] ;  /* 0x00018d00ff0b7b82 */ /* 0x000e240000000800 */
[----:B0-----:R-:W-:-:S05]  /*07d0*/  IADD3 R11, P0, R16, R11, RZ ;  /* 0x0000000b100b7210 */ /* 0x001fca0007f1e0ff */
[----:B------:R-:W-:-:S04]  /*07e0*/  IMAD.X R13, RZ, RZ, R17, P0 ;  /* 0x000000ffff0d7224 */ /* 0x000fc800000e0611 */
[----:B------:R-:W-:-:S04]  /*07f0*/  IMAD.WIDE.U32 R6, R13, R14, RZ ;  /* 0x0000000e0d067225 */ /* 0x000fc800078e00ff */
[----:B------:R-:W-:-:S04]  /*0800*/  IMAD.WIDE.U32 R8, P0, R11, R15, R6 ;  /* 0x0000000f0b087225 */ /* 0x000fc80007800006 */
[----:B------:R-:W-:-:S04]  /*0810*/  IMAD.WIDE.U32 R6, R11, R14, RZ ;  /* 0x0000000e0b067225 */ /* 0x000fc800078e00ff */
[----:B------:R-:W-:Y:S01]  /*0820*/  IMAD.X R11, RZ, RZ, RZ, P0 ;  /* 0x000000ffff0b7224 */ /* 0x000fe200000e06ff */
[----:B------:R-:W-:Y:S01]  /*0830*/  IADD3 RZ, P0, R7, R8, RZ ;  /* 0x0000000807ff7210 */ /* 0x000fe20007f1e0ff */
[----:B------:R-:W-:-:S04]  /*0840*/  IMAD.MOV.U32 R10, RZ, RZ, R9 ;  /* 0x000000ffff0a7224 */ /* 0x000fc800078e0009 */
[----:B------:R-:W-:-:S08]  /*0850*/  IMAD.WIDE.U32.X R6, R13, R15, R10, P0 ;  /* 0x0000000f0d067225 */ /* 0x000fd000000e040a */
.L_x_6:
[-CC-:B------:R-:W-:Y:S01]  /*0860*/  SHF.R.U64 R25, R6, R0.reuse, R7.reuse ;  /* 0x0000000006197219 */ /* 0x180fe20000001207 */
[----:B------:R-:W0:Y:S01]  /*0870*/  LDC R10, c[0x0][0x618] ;  /* 0x00018600ff0a7b82 */ /* 0x000e220000000800 */
[----:B------:R-:W-:Y:S01]  /*0880*/  SHF.R.U32.HI R5, RZ, R0, R7 ;  /* 0x00000000ff057219 */ /* 0x000fe20000011607 */
[----:B------:R-:W-:Y:S01]  /*0890*/  ULDC UR4, c[0x0][0x150] ;  /* 0x0000540000047ab9 */ /* 0x000fe20000000800 */
[----:B------:R-:W-:Y:S02]  /*08a0*/  IADD3 R9, P0, RZ, -R25, RZ ;  /* 0x80000019ff097210 */ /* 0x000fe40007f1e0ff */
[----:B------:R-:W-:-:S03]  /*08b0*/  I2FP.F32.U32 R0, R4 ;  /* 0x0000000400007245 */ /* 0x000fc60000201000 */
[----:B------:R-:W1:Y:S01]  /*08c0*/  LDC.64 R26, c[0x0][0x640] ;  /* 0x00019000ff1a7b82 */ /* 0x000e620000000a00 */
[----:B------:R-:W-:Y:S02]  /*08d0*/  IMAD.X R11, RZ, RZ, ~R5, P0 ;  /* 0x000000ffff0b7224 */ /* 0x000fe400000e0e05 */
[----:B------:R-:W-:Y:S01]  /*08e0*/  FMUL R0, R0, UR4 ;  /* 0x0000000400007c20 */ /* 0x000fe20008400000 */
[----:B------:R-:W-:Y:S01]  /*08f0*/  IMAD.WIDE.U32 R6, R9, R20, R16 ;  /* 0x0000001409067225 */ /* 0x000fe200078e0010 */
[----:B------:R-:W-:-:S03]  /*0900*/  ULDC UR4, c[0x0][0x154] ;  /* 0x0000550000047ab9 */ /* 0x000fc60000000800 */
[----:B------:R-:W-:Y:S01]  /*0910*/  IMAD R8, R11, R20, RZ ;  /* 0x000000140b087224 */ /* 0x000fe200078e02ff */
[----:B------:R-:W2:Y:S01]  /*0920*/  LDC R5, c[0x0][0x144] ;  /* 0x00005100ff057b82 */ /* 0x000ea20000000800 */
[----:B------:R-:W3:Y:S02]  /*0930*/  F2I.U32.TRUNC.NTZ R0, R0 ;  /* 0x0000000000007305 */ /* 0x000ee4000020f000 */
[----:B------:R-:W-:-:S04]  /*0940*/  IMAD R9, R9, R21, R8 ;  /* 0x0000001509097224 */ /* 0x000fc800078e0208 */
[----:B------:R-:W-:Y:S01]  /*0950*/  IMAD.IADD R7, R7, 0x1, R9 ;  /* 0x0000000107077824 */ /* 0x000fe200078e0209 */
[----:B------:R-:W4:Y:S01]  /*0960*/  LDC R12, c[0x0][0x608] ;  /* 0x00018200ff0c7b82 */ /* 0x000f220000000800 */
[----:B------:R-:W-:-:S03]  /*0970*/  IMAD.MOV.U32 R9, RZ, RZ, -0x1 ;  /* 0xffffffffff097424 */ /* 0x000fc600078e00ff */
[-CC-:B0-----:R-:W-:Y:S02]  /*0980*/  SHF.R.U64 R20, R6, R10.reuse, R7.reuse ;  /* 0x0000000a06147219 */ /* 0x181fe40000001207 */
[----:B------:R-:W-:Y:S02]  /*0990*/  I2FP.F32.U32 R6, R3 ;  /* 0x0000000300067245 */ /* 0x000fe40000201000 */
[----:B------:R-:W0:Y:S01]  /*09a0*/  LDC R24, c[0x0][0x658] ;  /* 0x00019600ff187b82 */ /* 0x000e220000000800 */
[----:B-1----:R-:W-:Y:S01]  /*09b0*/  ISETP.NE.U32.AND P0, PT, R26, RZ, PT ;  /* 0x000000ff1a00720c */ /* 0x002fe20003f05070 */
[----:B---3--:R-:W-:Y:S01]  /*09c0*/  IMAD.MOV R8, RZ, RZ, -R0 ;  /* 0x000000ffff087224 */ /* 0x008fe200078e0a00 */
[----:B------:R-:W-:Y:S01]  /*09d0*/  SHF.R.U32.HI R7, RZ, R10, R7 ;  /* 0x0000000aff077219 */ /* 0x000fe20000011607 */
[----:B------:R-:W-:Y:S01]  /*09e0*/  FMUL R6, R6, UR4 ;  /* 0x0000000406067c20 */ /* 0x000fe20008400000 */
[----:B------:R-:W-:-:S03]  /*09f0*/  ISETP.NE.AND.EX P0, PT, R27, RZ, PT, P0 ;  /* 0x000000ff1b00720c */ /* 0x000fc60003f05300 */
[----:B------:R-:W1:Y:S01]  /*0a00*/  LDC R14, c[0x0][0x148] ;  /* 0x00005200ff0e7b82 */ /* 0x000e620000000800 */
[----:B--2---:R-:W-:-:S07]  /*0a10*/  IMAD R0, R5, R8, R4 ;  /* 0x0000000805007224 */ /* 0x004fce00078e0204 */
[----:B------:R-:W2:Y:S01]  /*0a20*/  LDC R22, c[0x0][0x600] ;  /* 0x00018000ff167b82 */ /* 0x000ea20000000800 */
[-CC-:B----4-:R-:W-:Y:S02]  /*0a30*/  SHF.R.U64 R28, R20, R12.reuse, R7.reuse ;  /* 0x0000000c141c7219 */ /* 0x190fe40000001207 */
[----:B------:R-:W-:Y:S01]  /*0a40*/  SHF.R.U32.HI R5, RZ, R12, R7 ;  /* 0x0000000cff057219 */ /* 0x000fe20000011607 */
[----:B------:R-:W-:Y:S01]  /*0a50*/  IMAD.MOV.U32 R7, RZ, RZ, 0x1 ;  /* 0x00000001ff077424 */ /* 0x000fe200078e00ff */
[----:B------:R3:W4:Y:S03]  /*0a60*/  F2I.U32.TRUNC.NTZ R12, R6 ;  /* 0x00000006000c7305 */ /* 0x000726000020f000 */
[----:B------:R-:W1:Y:S01]  /*0a70*/  LDC R15, c[0x0][0x648] ;  /* 0x00019200ff0f7b82 */ /* 0x000e620000000800 */
[-C--:B0-----:R-:W-:Y:S02]  /*0a80*/  SHF.L.U32 R4, R9, R24.reuse, RZ ;  /* 0x0000001809047219 */ /* 0x081fe400000006ff */
[----:B------:R-:W-:-:S02]  /*0a90*/  SHF.R.U64 R30, R28, R24, R5 ;  /* 0x000000181c1e7219 */ /* 0x000fc40000001205 */
[----:B------:R-:W-:Y:S02]  /*0aa0*/  LOP3.LUT R11, RZ, R4, RZ, 0x33, !PT ;  /* 0x00000004ff0b7212 */ /* 0x000fe400078e33ff */
[-C--:B------:R-:W-:Y:S01]  /*0ab0*/  SHF.R.U32.HI R5, RZ, R24.reuse, R5 ;  /* 0x00000018ff057219 */ /* 0x080fe20000011605 */
[----:B------:R-:W0:Y:S01]  /*0ac0*/  LDC R21, c[0x0][0x638] ;  /* 0x00018e00ff157b82 */ /* 0x000e220000000800 */
[----:B------:R-:W-:Y:S01]  /*0ad0*/  SHF.L.U32 R10, R7, R24, RZ ;  /* 0x00000018070a7219 */ /* 0x000fe200000006ff */
[----:B------:R-:W-:-:S06]  /*0ae0*/  IMAD.MOV.U32 R4, RZ, RZ, R30 ;  /* 0x000000ffff047224 */ /* 0x000fcc00078e001e */
[----:B------:R-:W0:Y:S01]  /*0af0*/  LDC R152, c[0x0][0x610] ;  /* 0x00018400ff987b82 */ /* 0x000e220000000800 */
[----:B---34-:R-:W-:Y:S05]  /*0b00*/  @!P0 BRA `(.L_x_7) ;  /* 0x0000000000288947 */ /* 0x018fea0003800000 */
[----:B------:R-:W3:Y:S02]  /*0b10*/  LDC R9, c[0x0][0x64c] ;  /* 0x00019300ff097b82 */ /* 0x000ee40000000800 */
[----:B---3--:R-:W-:-:S05]  /*0b20*/  IADD3 R9, P0, R30, R9, RZ ;  /* 0x000000091e097210 */ /* 0x008fca0007f1e0ff */
        /* <DEDUP_REMOVED lines=8> */
.L_x_7:
[----:B-1----:R-:W-:Y:S01]  /*0bb0*/  SHF.R.U64 R4, R4, R15, R5 ;  /* 0x0000000f04047219 */ /* 0x002fe20000001205 */
[----:B--2---:R-:W-:Y:S01]  /*0bc0*/  VIADD R5, R22, 0xffffffff ;  /* 0xffffffff16057836 */ /* 0x004fe20000000000 */
[----:B------:R-:W-:Y:S01]  /*0bd0*/  LOP3.LUT R11, R28, R11, RZ, 0xc0, !PT ;  /* 0x0000000b1c0b7212 */ /* 0x000fe200078ec0ff */
[----:B------:R-:W-:Y:S02]  /*0be0*/  IMAD.MOV R12, RZ, RZ, -R12 ;  /* 0x000000ffff0c7224 */ /* 0x000fe400078e0a0c */
[----:B------:R-:W-:Y:S01]  /*0bf0*/  IMAD.MOV R6, RZ, RZ, -R4 ;  /* 0x000000ffff067224 */ /* 0x000fe200078e0a04 */
[----:B------:R-:W-:Y:S01]  /*0c00*/  LOP3.LUT R5, R20, R5, RZ, 0xc0, !PT ;  /* 0x0000000514057212 */ /* 0x000fe200078ec0ff */
[----:B------:R-:W-:Y:S02]  /*0c10*/  @P3 IMAD R0, R14, R12, R3 ;  /* 0x0000000c0e003224 */ /* 0x000fe400078e0203 */
[----:B------:R-:W-:Y:S02]  /*0c20*/  IMAD R11, R10, R4, R11 ;  /* 0x000000040a0b7224 */ /* 0x000fe400078e020b */
[----:B0-----:R-:W-:-:S02]  /*0c30*/  IMAD R3, R6, R21, R30 ;  /* 0x0000001506037224 */ /* 0x001fc400078e021e */
[----:B------:R-:W-:Y:S02]  /*0c40*/  IMAD R152, R11, R152, R0 ;  /* 0x000000980b987224 */ /* 0x000fe400078e0200 */
[----:B------:R-:W-:Y:S02]  /*0c50*/  IMAD R3, R3, R22, R5 ;  /* 0x0000001603037224 */ /* 0x000fe400078e0205 */
[----:B------:R-:W-:Y:S02]  /*0c60*/  IMAD.MOV.U32 R0, RZ, RZ, 0x1 ;  /* 0x00000001ff007424 */ /* 0x000fe400078e00ff */
[----:B------:R-:W-:Y:S01]  /*0c70*/  IMAD.MOV.U32 R22, RZ, RZ, R25 ;  /* 0x000000ffff167224 */ /* 0x000fe200078e0019 */
[----:B------:R-:W-:Y:S02]  /*0c80*/  SEL R23, R3, R152, !P3 ;  /* 0x0000009803177207 */ /* 0x000fe40005800000 */
[----:B------:R-:W-:-:S07]  /*0c90*/  SEL R152, R152, R3, !P3 ;  /* 0x0000000398987207 */ /* 0x000fce0005800000 */
.L_x_5:
[----:B------:R-:W-:-:S08]  /*0ca0*/  NOP ;  /* 0x0000000000007918 */ /* 0x000fd00000000000 */
[----:B------:R-:W0:Y:S02]  /*0cb0*/  USETMAXREG.TRY_ALLOC.CTAPOOL UP0, 0xe8 ;  /* 0x000000e8000079c8 */ /* 0x000e240008000600 */
[----:B0-----:R-:W-:-:S13]  /*0cc0*/  PLOP3.LUT P0, PT, PT, PT, UP0, 0x80, 0x0 ;  /* 0x000000000000781c */ /* 0x001fda0003f0f008 */
[----:B------:R-:W-:Y:S05]  /*0cd0*/  @!P0 BRA `(.L_x_5) ;  /* 0xfffffffc00f08947 */ /* 0x000fea000383ffff */
[----:B------:R-:W-:Y:S01]  /*0ce0*/  ULDC.64 UR4, c[0x0][0x598] ;  /* 0x0001660000047ab9 */ /* 0x000fe20000000a00 */
[----:B------:R-:W-:Y:S01]  /*0cf0*/  ULDC.64 UR36, c[0x0][0x208] ;  /* 0x0000820000247ab9 */ /* 0x000fe20000000a00 */
[----:B------:R-:W-:-:S04]  /*0d00*/  ISETP.NE.U32.AND P0, PT, RZ, UR4, PT ;  /* 0x00000004ff007c0c */ /* 0x000fc8000bf05070 */
[----:B------:R-:W-:-:S13]  /*0d10*/  ISETP.NE.AND.EX P0, PT, RZ, UR5, PT, P0 ;  /* 0x00000005ff007c0c */ /* 0x000fda000bf05300 */
[----:B------:R-:W-:Y:S05]  /*0d20*/  @!P0 BRA `(.L_x_8) ;  /* 0x00000000001c8947 */ /* 0x000fea0003800000 */
[----:B------:R-:W0:Y:S02]  /*0d30*/  LDC.64 R4, c[0x0][0x598] ;  /* 0x00016600ff047b82 */ /* 0x000e240000000a00 */
[----:B0-----:R-:W2:Y:S02]  /*0d40*/  LDG.E.64 R4, desc[UR36][R4.64] ;  /* 0x0000002404047981 */ /* 0x001ea4000c1e1b00 */
[----:B--2---:R-:W-:-:S04]  /*0d50*/  ISETP.NE.U32.AND P0, PT, R4, RZ, PT ;  /* 0x000000ff0400720c */ /* 0x004fc80003f05070 */
[----:B------:R-:W-:-:S13]  /*0d60*/  ISETP.NE.AND.EX P0, PT, R5, RZ, PT, P0 ;  /* 0x000000ff0500720c */ /* 0x000fda0003f05300 */
[----:B------:R-:W-:Y:S05]  /*0d70*/  @!P0 BRA `(.L_x_8) ;  /* 0x0000000000088947 */ /* 0x000fea0003800000 */
[----:B------:R0:W5:Y:S01]  /*0d80*/  LD.E R153, desc[UR36][R4.64] ;  /* 0x0000002404997980 */ /* 0x000162000c101900 */
[----:B------:R-:W-:Y:S05]  /*0d90*/  BRA `(.L_x_9) ;  /* 0x0000000000247947 */ /* 0x000fea0003800000 */
.L_x_8:
[----:B------:R-:W-:Y:S02]  /*0da0*/  ULDC.64 UR4, c[0x0][0x588] ;  /* 0x0001620000047ab9 */ /* 0x000fe40000000a00 */
[----:B------:R-:W-:-:S04]  /*0db0*/  ISETP.NE.U32.AND P0, PT, RZ, UR4, PT ;  /* 0x00000004ff007c0c */ /* 0x000fc8000bf05070 */
[----:B------:R-:W-:-:S13]  /*0dc0*/  ISETP.NE.AND.EX P0, PT, RZ, UR5, PT, P0 ;  /* 0x00000005ff007c0c */ /* 0x000fda000bf05300 */
[----:B------:R-:W-:Y:S05]  /*0dd0*/  @!P0 BRA `(.L_x_10) ;  /* 0x00000000000c8947 */ /* 0x000fea0003800000 */
[----:B------:R-:W0:Y:S02]  /*0de0*/  LDC.64 R4, c[0x0][0x588] ;  /* 0x00016200ff047b82 */ /* 0x000e240000000a00 */
[----:B0-----:R1:W5:Y:S01]  /*0df0*/  LDG.E R153, desc[UR36][R4.64] ;  /* 0x0000002404997981 */ /* 0x001362000c1e1900 */
[----:B------:R-:W-:Y:S05]  /*0e00*/  BRA `(.L_x_9) ;  /* 0x0000000000087947 */ /* 0x000fea0003800000 */
.L_x_10:
[----:B------:R-:W-:Y:S02]  /*0e10*/  ULDC UR4, c[0x0][0x580] ;  /* 0x0001600000047ab9 */ /* 0x000fe40000000800 */
[----:B------:R-:W-:-:S07]  /*0e20*/  IMAD.U32 R153, RZ, RZ, UR4 ;  /* 0x00000004ff997e24 */ /* 0x000fce000f8e00ff */
.L_x_9:
[----:B------:R-:W-:Y:S02]  /*0e30*/  ULDC.64 UR4, c[0x0][0x5a0] ;  /* 0x0001680000047ab9 */ /* 0x000fe40000000a00 */
[----:B------:R-:W-:-:S04]  /*0e40*/  ISETP.NE.U32.AND P0, PT, RZ, UR4, PT ;  /* 0x00000004ff007c0c */ /* 0x000fc8000bf05070 */
[----:B------:R-:W-:-:S13]  /*0e50*/  ISETP.NE.AND.EX P0, PT, RZ, UR5, PT, P0 ;  /* 0x00000005ff007c0c */ /* 0x000fda000bf05300 */
[----:B------:R-:W-:Y:S05]  /*0e60*/  @!P0 BRA `(.L_x_11) ;  /* 0x00000000001c8947 */ /* 0x000fea0003800000 */
[----:B01----:R-:W0:Y:S02]  /*0e70*/  LDC.64 R4, c[0x0][0x5a0] ;  /* 0x00016800ff047b82 */ /* 0x003e240000000a00 */
[----:B0-----:R-:W2:Y:S02]  /*0e80*/  LDG.E.64 R4, desc[UR36][R4.64] ;  /* 0x0000002404047981 */ /* 0x001ea4000c1e1b00 */
[----:B--2---:R-:W-:-:S04]  /*0e90*/  ISETP.NE.U32.AND P0, PT, R4, RZ, PT ;  /* 0x000000ff0400720c */ /* 0x004fc80003f05070 */
[----:B------:R-:W-:-:S13]  /*0ea0*/  ISETP.NE.AND.EX P0, PT, R5, RZ, PT, P0 ;  /* 0x000000ff0500720c */ /* 0x000fda0003f05300 */
[----:B------:R-:W-:Y:S05]  /*0eb0*/  @!P0 BRA `(.L_x_11) ;  /* 0x0000000000088947 */ /* 0x000fea0003800000 */
[----:B------:R0:W5:Y:S01]  /*0ec0*/  LD.E R154, desc[UR36][R4.64] ;  /* 0x00000024049a7980 */ /* 0x000162000c101900 */
[----:B------:R-:W-:Y:S05]  /*0ed0*/  BRA `(.L_x_12) ;  /* 0x0000000000247947 */ /* 0x000fea0003800000 */
.L_x_11:
[----:B------:R-:W-:Y:S02]  /*0ee0*/  ULDC.64 UR4, c[0x0][0x590] ;  /* 0x0001640000047ab9 */ /* 0x000fe40000000a00 */
[----:B------:R-:W-:-:S04]  /*0ef0*/  ISETP.NE.U32.AND P0, PT, RZ, UR4, PT ;  /* 0x00000004ff007c0c */ /* 0x000fc8000bf05070 */
[----:B------:R-:W-:-:S13]  /*0f00*/  ISETP.NE.AND.EX P0, PT, RZ, UR5, PT, P0 ;  /* 0x00000005ff007c0c */ /* 0x000fda000bf05300 */
[----:B------:R-:W-:Y:S05]  /*0f10*/  @!P0 BRA `(.L_x_13) ;  /* 0x00000000000c8947 */ /* 0x000fea0003800000 */
[----:B------:R-:W2:Y:S02]  /*0f20*/  LDC.64 R154, c[0x0][0x590] ;  /* 0x00016400ff9a7b82 */ /* 0x000ea40000000a00 */
[----:B--2---:R2:W5:Y:S01]  /*0f30*/  LDG.E R154, desc[UR36][R154.64] ;  /* 0x000000249a9a7981 */ /* 0x004562000c1e1900 */
[----:B------:R-:W-:Y:S05]  /*0f40*/  BRA `(.L_x_12) ;  /* 0x0000000000087947 */ /* 0x000fea0003800000 */
.L_x_13:
[----:B------:R-:W-:Y:S02]  /*0f50*/  ULDC UR4, c[0x0][0x584] ;  /* 0x0001610000047ab9 */ /* 0x000fe40000000800 */
[----:B------:R-:W-:-:S07]  /*0f60*/  IMAD.U32 R154, RZ, RZ, UR4 ;  /* 0x00000004ff9a7e24 */ /* 0x000fce000f8e00ff */
.L_x_12:
[----:B------:R-:W-:-:S13]  /*0f70*/  LOP3.LUT P0, RZ, R0, 0xff, RZ, 0xc0, !PT ;  /* 0x000000ff00ff7812 */ /* 0x000fda000780c0ff */
[----:B------:R-:W-:Y:S05]  /*0f80*/  @!P0 EXIT ;  /* 0x000000000000894d */ /* 0x000fea0003800000 */
[----:B------:R-:W-:Y:S01]  /*0f90*/  ULDC UR4, c[0x0][0x28c] ;  /* 0x0000a30000047ab9 */ /* 0x000fe20000000800 */
[----:B------:R-:W-:Y:S01]  /*0fa0*/  UMOV UR38, URZ ;  /* 0x0000003f00267c82 */ /* 0x000fe20008000000 */
[----:B------:R-:W-:Y:S01]  /*0fb0*/  UIADD3 UR4, UR4, 0x3f, URZ ;  /* 0x0000003f04047890 */ /* 0x000fe2000fffe03f */
[----:B------:R-:W-:-:S03]  /*0fc0*/  UMOV UR39, URZ ;  /* 0x0000003f00277c82 */ /* 0x000fc60008000000 */
[----:B------:R-:W-:-:S04]  /*0fd0*/  USHF.R.S32.HI UR5, URZ, 0x1f, UR4 ;  /* 0x0000001f3f057899 */ /* 0x000fc80008011404 */
[----:B------:R-:W-:-:S04]  /*0fe0*/  ULEA.HI UR5, UR5, UR4, URZ, 0x6 ;  /* 0x0000000405057291 */ /* 0x000fc8000f8f303f */
[----:B------:R-:W-:-:S12]  /*0ff0*/  USHF.R.S32.HI UR40, URZ, 0x6, UR5 ;  /* 0x000000063f287899 */ /* 0x000fd80008011405 */
.L_x_291:
[----:B------:R-:W-:Y:S01]  /*1000*/  LOP3.LUT R0, R18, 0x80, RZ, 0xc0, !PT ;  /* 0x0000008012007812 */ /* 0x000fe200078ec0ff */
[----:B---3--:R-:W3:Y:S01]  /*1010*/  S2UR UR7, SR_CgaCtaId ;  /* 0x00000000000779c3 */ /* 0x008ee20000008800 */
[----:B------:R-:W-:Y:S02]  /*1020*/  UMOV UR6, 0x400 ;  /* 0x0000040000067882 */ /* 0x000fe40000000000 */
[----:B------:R-:W-:-:S06]  /*1030*/  SHF.R.U32.HI R0, RZ, 0x7, R0 ;  /* 0x00000007ff007819 */ /* 0x000fcc0000011600 */
[----:B----4-:R-:W4:Y:S01]  /*1040*/  SHFL.IDX PT, R0, R0, RZ, 0x1f ;  /* 0x00001fff00007589 */ /* 0x010f2200000e0000 */
[----:B---3--:R-:W-:Y:S01]  /*1050*/  ULEA UR6, UR7, UR6, 0x18 ;  /* 0x0000000607067291 */ /* 0x008fe2000f8ec03f */
[----:B----4-:R-:W-:-:S13]  /*1060*/  R2UR UR4, R0 ;  /* 0x00000000000472ca */ /* 0x010fda00000e0000 */
[----:B------:R-:W-:-:S04]  /*1070*/  ULEA.HI UR5, UR4, UR4, URZ, 0x1 ;  /* 0x0000000404057291 */ /* 0x000fc8000f8f083f */
[----:B------:R-:W-:-:S04]  /*1080*/  ULOP3.LUT UR5, UR5, 0xffffe, URZ, 0xc0, !UPT ;  /* 0x000ffffe05057892 */ /* 0x000fc8000f8ec03f */
[----:B------:R-:W-:-:S03]  /*1090*/  UIADD3 UR5, UR4, -UR5, URZ ;  /* 0x8000000504057290 */ /* 0x000fc6000fffe03f */
[----:B------:R-:W-:Y:S01]  /*10a0*/  ULDC UR4, c[0x0][0x28c] ;  /* 0x0000a30000047ab9 */ /* 0x000fe20000000800 */
[----:B------:R-:W-:Y:S01]  /*10b0*/  ULEA UR5, UR5, UR6, 0xc ;  /* 0x0000000605057291 */ /* 0x000fe2000f8e603f */
[----:B------:R-:W-:-:S03]  /*10c0*/  ISETP.LT.AND P0, PT, RZ, UR4, PT ;  /* 0x00000004ff007c0c */ /* 0x000fc6000bf01270 */
[----:B------:R-:W-:-:S04]  /*10d0*/  UIADD3 UR5, UR5, 0x180, URZ ;  /* 0x0000018005057890 */ /* 0x000fc8000fffe03f */
[----:B------:R-:W-:-:S04]  /*10e0*/  USHF.R.U32.HI UR5, URZ, 0x4, UR5 ;  /* 0x000000043f057899 */ /* 0x000fc80008011605 */
[----:B------:R-:W-:Y:S02]  /*10f0*/  ULOP3.LUT UR41, UR5, 0x3fff, URZ, 0xc0, !UPT ;  /* 0x00003fff05297892 */ /* 0x000fe4000f8ec03f */
[----:B------:R-:W-:Y:S10]  /*1100*/  @P0 BRA `(.L_x_14) ;  /* 0x0000000000400947 */ /* 0x000ff40003800000 */
[----:B------:R-:W-:Y:S01]  /*1110*/  MOV R0, 0x0 ;  /* 0x0000000000007802 */ /* 0x000fe20000000f00 */
[----:B------:R-:W-:Y:S01]  /*1120*/  ULDC.64 UR4, c[0x4][0x68] ;  /* 0x01001a0000047ab9 */ /* 0x000fe20000000a00 */
[----:B------:R-:W-:Y:S01]  /*1130*/  ULDC.64 UR6, c[0x4][0x8] ;  /* 0x0100020000067ab9 */ /* 0x000fe20000000a00 */
[----:B01----:R-:W-:Y:S01]  /*1140*/  IMAD.U32 R4, RZ, RZ, UR4 ;  /* 0x00000004ff047e24 */ /* 0x003fe2000f8e00ff */
[----:B------:R0:W1:Y:S01]  /*1150*/  LDC.64 R14, c[0x4][R0] ;  /* 0x01000000000e7b82 */ /* 0x0000620000000a00 */
[----:B------:R-:W-:Y:S01]  /*1160*/  IMAD.U32 R5, RZ, RZ, UR5 ;  /* 0x00000005ff057e24 */ /* 0x000fe2000f8e00ff */
[----:B------:R-:W-:Y:S01]  /*1170*/  ULDC.64 UR4, c[0x4][0x70] ;  /* 0x01001c0000047ab9 */ /* 0x000fe20000000a00 */
[----:B------:R-:W-:Y:S02]  /*1180*/  IMAD.U32 R10, RZ, RZ, UR6 ;  /* 0x00000006ff0a7e24 */ /* 0x000fe4000f8e00ff */
[----:B------:R-:W-:Y:S02]  /*1190*/  IMAD.U32 R6, RZ, RZ, UR4 ;  /* 0x00000004ff067e24 */ /* 0x000fe4000f8e00ff */
[----:B------:R-:W-:-:S02]  /*11a0*/  IMAD.U32 R7, RZ, RZ, UR5 ;  /* 0x00000005ff077e24 */ /* 0x000fc4000f8e00ff */
[----:B------:R-:W-:Y:S02]  /*11b0*/  IMAD.U32 R11, RZ, RZ, UR7 ;  /* 0x00000007ff0b7e24 */ /* 0x000fe4000f8e00ff */
[----:B------:R-:W-:Y:S02]  /*11c0*/  IMAD.MOV.U32 R8, RZ, RZ, 0x1e1 ;  /* 0x000001e1ff087424 */ /* 0x000fe400078e00ff */
[----:B------:R-:W-:Y:S02]  /*11d0*/  IMAD.MOV.U32 R12, RZ, RZ, 0x1 ;  /* 0x00000001ff0c7424 */ /* 0x000fe400078e00ff */
[----:B0-----:R-:W-:-:S07]  /*11e0*/  IMAD.MOV.U32 R13, RZ, RZ, RZ ;  /* 0x000000ffff0d7224 */ /* 0x001fce00078e00ff */
[----:B------:R-:W-:-:S07]  /*11f0*/  LEPC R20, `(.L_x_14) ;  /* 0x000000001014794e */ /* 0x000fce0000000000 */
[----:B-12--5:R-:W-:Y:S05]  /*1200*/  CALL.ABS.NOINC R14 ;  /* 0x000000000e007343 */ /* 0x026fea0003c00000 */
.L_x_14:
[----:B------:R-:W-:-:S04]  /*1210*/  LOP3.LUT R0, R19, 0x1, RZ, 0xfc, !PT ;  /* 0x0000000113007812 */ /* 0x000fc800078efcff */
[----:B------:R-:W-:-:S13]  /*1220*/  ISETP.NE.AND P0, PT, R0, 0x3, PT ;  /* 0x000000030000780c */ /* 0x000fda0003f05270 */
[----:B------:R-:W-:Y:S05]  /*1230*/  @!P0 BRA `(.L_x_15) ;  /* 0x0000000000048947 */ /* 0x000fea0003800000 */
[----:B------:R-:W-:Y:S01]  /*1240*/  BPT.TRAP 0x1 ;  /* 0x000000040000795c */ /* 0x000fe20000300000 */
.L_x_15:
[----:B------:R-:W3:Y:S01]  /*1250*/  S2UR UR5, SR_CgaCtaId ;  /* 0x00000000000579c3 */ /* 0x000ee20000008800 */
[----:B------:R-:W-:Y:S01]  /*1260*/  UMOV UR4, 0x400 ;  /* 0x0000040000047882 */ /* 0x000fe20000000000 */
[----:B------:R-:W-:Y:S02]  /*1270*/  IMAD.U32 R0, RZ, RZ, UR38 ;  /* 0x00000026ff007e24 */ /* 0x000fe4000f8e00ff */
[----:B------:R-:W-:-:S03]  /*1280*/  IMAD.U32 R3, RZ, RZ, UR39 ;  /* 0x00000027ff037e24 */ /* 0x000fc6000f8e00ff */
[----:B------:R-:W-:Y:S01]  /*1290*/  SHF.L.U32 R0, R0, 0x1f, RZ ;  /* 0x0000001f00007819 */ /* 0x000fe200000006ff */
[----:B---3--:R-:W-:-:S06]  /*12a0*/  ULEA UR4, UR5, UR4, 0x18 ;  /* 0x0000000405047291 */ /* 0x008fcc000f8ec03f */
[----:B------:R-:W-:-:S04]  /*12b0*/  IMAD.U32 R6, RZ, RZ, UR4 ;  /* 0x00000004ff067e24 */ /* 0x000fc8000f8e00ff */
[----:B------:R-:W-:-:S04]  /*12c0*/  IMAD R3, R3, 0x8, R6 ;  /* 0x0000000803037824 */ /* 0x000fc800078e0206 */
[----:B------:R3:W4:Y:S01]  /*12d0*/  SYNCS.PHASECHK.TRANS64.TRYWAIT P1, [R3+URZ], R0 ;  /* 0x00000000030075a7 */ /* 0x000722000802017f */
[----:B------:R-:W-:Y:S05]  /*12e0*/  @!P0 BRA `(.L_x_16) ;  /* 0x0000000000048947 */ /* 0x000fea0003800000 */
[----:B------:R-:W-:Y:S01]  /*12f0*/  BPT.TRAP 0x1 ;  /* 0x000000040000795c */ /* 0x000fe20000300000 */
.L_x_16:
[----:B----4-:R-:W-:Y:S05]  /*1300*/  @P1 BRA `(.L_x_17) ;  /* 0x0000000000081947 */ /* 0x010fea0003800000 */
[----:B------:R-:W4:Y:S02]  /*1310*/  SYNCS.PHASECHK.TRANS64.TRYWAIT P1, [R3+URZ], R0 ;  /* 0x00000000030075a7 */ /* 0x000f24000802017f */
[----:B----4-:R-:W-:Y:S05]  /*1320*/  @!P1 BRA `(.L_x_18) ;  /* 0x0000008800d09947 */ /* 0x010fea0003800000 */
.L_x_17:
[----:B------:R-:W-:-:S04]  /*1330*/  UISETP.LT.AND UP0, UPT, UR40, 0x1, UPT ;  /* 0x000000012800788c */ /* 0x000fc8000bf01270 */
[----:B------:R-:W-:-:S06]  /*1340*/  USEL UR4, UR40, 0x1, UP0 ;  /* 0x0000000128047887 */ /* 0x000fcc0008000000 */
[----:B---34-:R-:W-:Y:S01]  /*1350*/  IMAD.U32 R0, RZ, RZ, UR4 ;  /* 0x00000004ff007e24 */ /* 0x018fe2000f8e00ff */
[----:B------:R-:W-:Y:S05]  /*1360*/  WARPSYNC.ALL ;  /* 0x0000000000007948 */ /* 0x000fea0003800000 */
[----:B------:R-:W-:-:S04]  /*1370*/  IADD3 R0, -R0, UR40, RZ ;  /* 0x0000002800007c10 */ /* 0x000fc8000fffe1ff */
[----:B------:R-:W-:Y:S02]  /*1380*/  ISETP.GE.AND P1, PT, R0, 0x1, PT ;  /* 0x000000010000780c */ /* 0x000fe40003f26270 */
[----:B------:R-:W-:Y:S01]  /*1390*/  R2UR UR4, R6 ;  /* 0x00000000060472ca */ /* 0x000fe200000e0000 */
[----:B------:R-:W-:Y:S01]  /*13a0*/  ULOP3.LUT UR41, UR41, 0x10000, URZ, 0xfc, !UPT ;  /* 0x0001000029297892 */ /* 0x000fe2000f8efc3f */
[----:B------:R-:W-:Y:S01]  /*13b0*/  WARPGROUP.ARRIVE ;  /* 0x00000000000079c5 */ /* 0x000fe20000000000 */
[----:B------:R-:W-:Y:S01]  /*13c0*/  UMOV UR5, 0x80000020 ;  /* 0x8000002000057882 */ /* 0x000fe20000000000 */
[----:B------:R-:W-:-:S09]  /*13d0*/  UMOV UR7, 0x80000020 ;  /* 0x8000002000077882 */ /* 0x000fd20000000000 */
[----:B------:R-:W-:-:S04]  /*13e0*/  UIADD3 UR4, UR4, 0x12180, URZ ;  /* 0x0001218004047890 */ /* 0x000fc8000fffe03f */
[----:B------:R-:W-:-:S04]  /*13f0*/  USHF.R.U32.HI UR4, URZ, 0x4, UR4 ;  /* 0x000000043f047899 */ /* 0x000fc80008011604 */
[----:B------:R-:W-:-:S04]  /*1400*/  ULOP3.LUT UR4, UR4, 0x3fff, URZ, 0xc0, !UPT ;  /* 0x00003fff04047892 */ /* 0x000fc8000f8ec03f */
[----:B------:R-:W-:Y:S02]  /*1410*/  ULOP3.LUT UR9, UR4, 0x10000, URZ, 0xfc, !UPT ;  /* 0x0001000004097892 */ /* 0x000fe4000f8efc3f */
[----:B------:R-:W-:Y:S02]  /*1420*/  ULEA UR4, UR39, UR41, 0x9 ;  /* 0x0000002927047291 */ /* 0x000fe4000f8e483f */
[----:B------:R-:W-:-:S09]  /*1430*/  ULEA UR6, UR39, UR9, 0xa ;  /* 0x0000000927067291 */ /* 0x000fd2000f8e503f */
[----:B------:R-:W-:Y:S01]  /*1440*/  IGMMA.64x256x32.S8.S8 R24, gdesc[UR4], RZ, !UPT, gsb0 ;  /* 0x06600000041879f1 */ /* 0x000fe2000c0410ff */
[----:B------:R-:W-:Y:S02]  /*1450*/  UIADD3 UR4, UR4, 0x2, URZ ;  /* 0x0000000204047890 */ /* 0x000fe4000fffe03f */
[----:B------:R-:W-:Y:S01]  /*1460*/  UIADD3 UR6, UR6, 0x2, URZ ;  /* 0x0000000206067890 */ /* 0x000fe2000fffe03f */
[----:B------:R-:W-:Y:S01]  /*1470*/  UMOV UR5, 0x80000020 ;  /* 0x8000002000057882 */ /* 0x000fe20000000000 */
[----:B------:R-:W-:Y:S01]  /*1480*/  UMOV UR7, 0x80000020 ;  /* 0x8000002000077882 */ /* 0x000fe20000000000 */
[----:B------:R-:W-:Y:S02]  /*1490*/  WARPGROUP.DEPBAR.LE gsb0, 0x0 ;  /* 0x00008000000079c5 */ /* 0x000fe40000010000 */
[----:B------:R-:W-:-:S06]  /*14a0*/  WARPGROUP.ARRIVE ;  /* 0x00000000000079c5 */ /* 0x000fcc0000000000 */
[----:B------:R-:W-:Y:S03]  /*14b0*/  IGMMA.64x256x32.S8.S8 R24, gdesc[UR4], R24, gsb0 ;  /* 0x06600000041879f1 */ /* 0x000fe60008041018 */
[----:B------:R-:W-:Y:S02]  /*14c0*/  WARPGROUP.DEPBAR.LE gsb0, 0x0 ;  /* 0x00008000000079c5 */ /* 0x000fe40000010000 */
[----:B------:R-:W-:Y:S05]  /*14d0*/  @!P1 BRA `(.L_x_19) ;  /* 0x0000000000e09947 */ /* 0x000fea0003800000 */
[----:B------:R-:W-:Y:S02]  /*14e0*/  UIADD3 UR4, UR39, 0x1, URZ ;  /* 0x0000000127047890 */ /* 0x000fe4000fffe03f */
[----:B------:R-:W-:Y:S02]  /*14f0*/  IMAD.U32 R3, RZ, RZ, UR39 ;  /* 0x00000027ff037e24 */ /* 0x000fe4000f8e00ff */
[----:B------:R-:W-:-:S04]  /*1500*/  UISETP.NE.AND UP0, UPT, UR4, 0x9, UPT ;  /* 0x000000090400788c */ /* 0x000fc8000bf05270 */
[----:B------:R-:W-:Y:S02]  /*1510*/  USEL UR5, URZ, 0x1, UP0 ;  /* 0x000000013f057887 */ /* 0x000fe40008000000 */
[----:B------:R-:W-:Y:S02]  /*1520*/  USEL UR8, UR4, URZ, UP0 ;  /* 0x0000003f04087287 */ /* 0x000fe40008000000 */
[----:B------:R-:W-:-:S06]  /*1530*/  ULOP3.LUT UR5, UR38, UR5, URZ, 0x3c, !UPT ;  /* 0x0000000526057292 */ /* 0x000fcc000f8e3c3f */
[----:B------:R-:W-:-:S07]  /*1540*/  IMAD.U32 R7, RZ, RZ, UR5 ;  /* 0x00000005ff077e24 */ /* 0x000fce000f8e00ff */
.L_x_26:
[----:B------:R-:W-:Y:S05]  /*1550*/  @!P0 BRA `(.L_x_20) ;  /* 0x0000000000048947 */ /* 0x000fea0003800000 */
[----:B------:R-:W-:Y:S01]  /*1560*/  BPT.TRAP 0x1 ;  /* 0x000000040000795c */ /* 0x000fe20000300000 */
.L_x_20:
[----:B------:R-:W3:Y:S01]  /*1570*/  S2UR UR5, SR_CgaCtaId ;  /* 0x00000000000579c3 */ /* 0x000ee20000008800 */
[----:B------:R-:W-:Y:S01]  /*1580*/  UMOV UR4, 0x400 ;  /* 0x0000040000047882 */ /* 0x000fe20000000000 */
[----:B01----:R-:W-:Y:S01]  /*1590*/  IMAD.U32 R5, RZ, RZ, UR8 ;  /* 0x00000008ff057e24 */ /* 0x003fe2000f8e00ff */
[----:B------:R-:W-:Y:S01]  /*15a0*/  SHF.L.U32 R4, R7, 0x1f, RZ ;  /* 0x0000001f07047819 */ /* 0x000fe200000006ff */
[----:B---3--:R-:W-:-:S06]  /*15b0*/  ULEA UR4, UR5, UR4, 0x18 ;  /* 0x0000000405047291 */ /* 0x008fcc000f8ec03f */
[----:B------:R-:W-:-:S04]  /*15c0*/  IMAD.U32 R6, RZ, RZ, UR4 ;  /* 0x00000004ff067e24 */ /* 0x000fc8000f8e00ff */
[----:B------:R-:W-:-:S04]  /*15d0*/  IMAD R5, R5, 0x8, R6 ;  /* 0x0000000805057824 */ /* 0x000fc800078e0206 */
[----:B------:R0:W1:Y:S01]  /*15e0*/  SYNCS.PHASECHK.TRANS64.TRYWAIT P1, [R5+URZ], R4 ;  /* 0x00000004050075a7 */ /* 0x000062000802017f */
[----:B------:R-:W-:Y:S05]  /*15f0*/  @!P0 BRA `(.L_x_21) ;  /* 0x0000000000048947 */ /* 0x000fea0003800000 */
[----:B------:R-:W-:Y:S01]  /*1600*/  BPT.TRAP 0x1 ;  /* 0x000000040000795c */ /* 0x000fe20000300000 */
.L_x_21:
[----:B-1----:R-:W-:Y:S05]  /*1610*/  @P1 BRA `(.L_x_22) ;  /* 0x0000000000081947 */ /* 0x002fea0003800000 */
[----:B------:R-:W1:Y:S02]  /*1620*/  SYNCS.PHASECHK.TRANS64.TRYWAIT P1, [R5+URZ], R4 ;  /* 0x00000004050075a7 */ /* 0x000e64000802017f */
[----:B-1----:R-:W-:Y:S05]  /*1630*/  @!P1 BRA `(.L_x_23) ;  /* 0x0000008800209947 */ /* 0x002fea0003800000 */
.L_x_22:
[----:B------:R-:W-:Y:S01]  /*1640*/  ULEA UR4, UR8, UR41, 0x9 ;  /* 0x0000002908047291 */ /* 0x000fe2000f8e483f */
[----:B------:R-:W-:Y:S01]  /*1650*/  WARPGROUP.ARRIVE ;  /* 0x00000000000079c5 */ /* 0x000fe20000000000 */
[----:B------:R-:W-:Y:S01]  /*1660*/  ULEA UR6, UR8, UR9, 0xa ;  /* 0x0000000908067291 */ /* 0x000fe2000f8e503f */
[----:B------:R-:W-:Y:S01]  /*1670*/  UMOV UR5, 0x80000020 ;  /* 0x8000002000057882 */ /* 0x000fe20000000000 */
[----:B------:R-:W-:-:S07]  /*1680*/  UMOV UR7, 0x80000020 ;  /* 0x8000002000077882 */ /* 0x000fce0000000000 */
[----:B------:R-:W-:Y:S01]  /*1690*/  IGMMA.64x256x32.S8.S8 R24, gdesc[UR4], R24, gsb0 ;  /* 0x06600000041879f1 */ /* 0x000fe20008041018 */
        /* <DEDUP_REMOVED lines=9> */
[----:B------:R-:W-:Y:S01]  /*1730*/  BPT.TRAP 0x1 ;  /* 0x000000040000795c */ /* 0x000fe20000300000 */
.L_x_24:
[----:B01----:R-:W-:Y:S01]  /*1740*/  IMAD R4, R3, 0x8, R6 ;  /* 0x0000000803047824 */ /* 0x003fe200078e0206 */
[----:B------:R-:W-:-:S03]  /*1750*/  ISETP.GT.U32.AND P1, PT, R19, 0x1, PT ;  /* 0x000000011300780c */ /* 0x000fc60003f24070 */
[----:B------:R-:W-:-:S05]  /*1760*/  VIADD R4, R4, 0x48 ;  /* 0x0000004804047836 */ /* 0x000fca0000000000 */
[----:B------:R-:W-:-:S04]  /*1770*/  PRMT R4, RZ, 0x654, R4 ;  /* 0x00000654ff047816 */ /* 0x000fc80000000004 */
[----:B------:R0:W-:Y:S01]  /*1780*/  SYNCS.ARRIVE.TRANS64.RED.A1T0 RZ, [R4+URZ], RZ ;  /* 0x000000ff04ff79a7 */ /* 0x0001e2000810043f */
[----:B------:R-:W-:Y:S05]  /*1790*/  @P1 BRA `(.L_x_25) ;  /* 0x0000000000041947 */ /* 0x000fea0003800000 */
[----:B------:R-:W-:Y:S01]  /*17a0*/  BPT.TRAP 0x1 ;  /* 0x000000040000795c */ /* 0x000fe20000300000 */
.L_x_25:
[----:B------:R-:W-:Y:S01]  /*17b0*/  UIADD3 UR8, UR8, 0x1, URZ ;  /* 0x0000000108087890 */ /* 0x000fe2000fffe03f */
[C---:B------:R-:W-:Y:S01]  /*17c0*/  ISETP.GT.AND P2, PT, R0.reuse, 0x1, PT ;  /* 0x000000010000780c */ /* 0x040fe20003f44270 */
[----:B------:R-:W-:Y:S02]  /*17d0*/  VIADD R3, R3, 0x1 ;  /* 0x0000000103037836 */ /* 0x000fe40000000000 */
[----:B------:R-:W-:Y:S01]  /*17e0*/  UISETP.NE.AND UP0, UPT, UR8, 0x9, UPT ;  /* 0x000000090800788c */ /* 0x000fe2000bf05270 */
[----:B------:R-:W-:Y:S02]  /*17f0*/  VIADD R0, R0, 0xffffffff ;  /* 0xffffffff00007836 */ /* 0x000fe40000000000 */
[C---:B------:R-:W-:Y:S01]  /*1800*/  ISETP.NE.AND P1, PT, R3.reuse, 0x9, PT ;  /* 0x000000090300780c */ /* 0x040fe20003f25270 */
[----:B------:R-:W-:Y:S02]  /*1810*/  USEL UR4, URZ, 0x1, UP0 ;  /* 0x000000013f047887 */ /* 0x000fe40008000000 */
[----:B------:R-:W-:Y:S01]  /*1820*/  USEL UR8, UR8, URZ, UP0 ;  /* 0x0000003f08087287 */ /* 0x000fe20008000000 */
[----:B------:R-:W-:-:S03]  /*1830*/  SEL R3, R3, RZ, P1 ;  /* 0x000000ff03037207 */ /* 0x000fc60000800000 */
[----:B------:R-:W-:Y:S01]  /*1840*/  LOP3.LUT R7, R7, UR4, RZ, 0x3c, !PT ;  /* 0x0000000407077c12 */ /* 0x000fe2000f8e3cff */
[----:B------:R-:W-:Y:S07]  /*1850*/  @P2 BRA `(.L_x_26) ;  /* 0xfffffffc003c2947 */ /* 0x000fee000383ffff */
.L_x_19:
[----:B------:R-:W3:Y:S02]  /*1860*/  LDC R0, c[0x0][0x28c] ;  /* 0x0000a300ff007b82 */ /* 0x000ee40000000800 */
[----:B---3--:R-:W-:-:S13]  /*1870*/  ISETP.GE.AND P1, PT, R0, 0x1, PT ;  /* 0x000000010000780c */ /* 0x008fda0003f26270 */
[----:B------:R-:W-:Y:S05]  /*1880*/  @!P1 BRA `(.L_x_27) ;  /* 0x0000000000409947 */ /* 0x000fea0003800000 */
[----:B------:R-:W-:Y:S05]  /*1890*/  @!P0 BRA `(.L_x_28) ;  /* 0x0000000000048947 */ /* 0x000fea0003800000 */
[----:B------:R-:W-:Y:S01]  /*18a0*/  BPT.TRAP 0x1 ;  /* 0x000000040000795c */ /* 0x000fe20000300000 */
.L_x_28:
[----:B------:R-:W-:Y:S01]  /*18b0*/  UISETP.LT.AND UP0, UPT, UR40, 0x1, UPT ;  /* 0x000000012800788c */ /* 0x000fe2000bf01270 */
[----:B------:R-:W-:-:S03]  /*18c0*/  ISETP.GT.U32.AND P0, PT, R19, 0x1, PT ;  /* 0x000000011300780c */ /* 0x000fc60003f04070 */
[----:B------:R-:W-:-:S04]  /*18d0*/  USEL UR6, UR40, 0x1, UP0 ;  /* 0x0000000128067887 */ /* 0x000fc80008000000 */
[----:B------:R-:W-:-:S04]  /*18e0*/  UIADD3 UR6, UR39, UR40, -UR6 ;  /* 0x0000002827067290 */ /* 0x000fc8000fffe806 */
[----:B------:R-:W-:-:S04]  /*18f0*/  UIMAD.WIDE.U32 UR4, UR6, 0x38e38e39, URZ ;  /* 0x38e38e39060478a5 */ /* 0x000fc8000f8e003f */
[----:B------:R-:W-:-:S04]  /*1900*/  USHF.R.U32.HI UR4, URZ, 0x1, UR5 ;  /* 0x000000013f047899 */ /* 0x000fc80008011605 */
[----:B------:R-:W-:-:S06]  /*1910*/  UIMAD UR6, UR4, -0x9, UR6 ;  /* 0xfffffff7040678a4 */ /* 0x000fcc000f8e0206 */
[----:B------:R-:W-:-:S04]  /*1920*/  IMAD.U32 R3, RZ, RZ, UR6 ;  /* 0x00000006ff037e24 */ /* 0x000fc8000f8e00ff */
[----:B------:R-:W-:-:S04]  /*1930*/  IMAD R0, R3, 0x8, R6 ;  /* 0x0000000803007824 */ /* 0x000fc800078e0206 */
[----:B------:R-:W-:-:S05]  /*1940*/  VIADD R0, R0, 0x48 ;  /* 0x0000004800007836 */ /* 0x000fca0000000000 */
[----:B------:R-:W-:-:S04]  /*1950*/  PRMT R0, RZ, 0x654, R0 ;  /* 0x00000654ff007816 */ /* 0x000fc80000000000 */
[----:B------:R3:W-:Y:S01]  /*1960*/  SYNCS.ARRIVE.TRANS64.RED.A1T0 RZ, [R0+URZ], RZ ;  /* 0x000000ff00ff79a7 */ /* 0x0007e2000810043f */
[----:B------:R-:W-:Y:S05]  /*1970*/  @P0 BRA `(.L_x_27) ;  /* 0x0000000000040947 */ /* 0x000fea0003800000 */
[----:B------:R-:W-:Y:S01]  /*1980*/  BPT.TRAP 0x1 ;  /* 0x000000040000795c */ /* 0x000fe20000300000 */
.L_x_27:
[----:B------:R-:W4:Y:S01]  /*1990*/  LDC R9, c[0x0][0x288] ;  /* 0x0000a200ff097b82 */ /* 0x000f220000000800 */
[--C-:B---3--:R-:W-:Y:S01]  /*19a0*/  SHF.R.U32.HI R0, RZ, 0x2, R18.reuse ;  /* 0x00000002ff007819 */ /* 0x108fe20000011612 */
[----:B------:R-:W-:Y:S01]  /*19b0*/  UIADD3 UR39, UR40, UR39, URZ ;  /* 0x0000002728277290 */ /* 0x000fe2000fffe03f */
[----:B01----:R-:W-:Y:S01]  /*19c0*/  SHF.R.U32.HI R5, RZ, 0x7, R18 ;  /* 0x00000007ff057819 */ /* 0x003fe20000011612 */
[----:B------:R-:W-:Y:S01]  /*19d0*/  ULDC UR7, c[0x0][0x284] ;  /* 0x0000a10000077ab9 */ /* 0x000fe20000000800 */
[----:B------:R-:W-:Y:S01]  /*19e0*/  LOP3.LUT R4, R18, 0x60, RZ, 0xc0, !PT ;  /* 0x0000006012047812 */ /* 0x000fe200078ec0ff */
[----:B------:R-:W-:Y:S01]  /*19f0*/  UISETP.GT.U32.AND UP0, UPT, UR39, 0x8, UPT ;  /* 0x000000082700788c */ /* 0x000fe2000bf04070 */
[----:B------:R-:W-:Y:S01]  /*1a00*/  LOP3.LUT R3, R0, 0x7, RZ, 0xc0, !PT ;  /* 0x0000000700037812 */ /* 0x000fe200078ec0ff */
[----:B------:R-:W-:Y:S01]  /*1a10*/  UISETP.GE.U32.AND UP1, UPT, UR40, 0x9, UPT ;  /* 0x000000092800788c */ /* 0x000fe2000bf26070 */
[----:B------:R-:W-:Y:S01]  /*1a20*/  LOP3.LUT R0, R5, 0x1, RZ, 0xc0, !PT ;  /* 0x0000000105007812 */ /* 0x000fe200078ec0ff */
[----:B------:R-:W-:Y:S01]  /*1a30*/  UISETP.LT.U32.AND UP0, UPT, UR40, 0x9, UP0 ;  /* 0x000000092800788c */ /* 0x000fe20008701070 */
[----:B------:R-:W-:Y:S01]  /*1a40*/  SHF.R.U32.HI R6, RZ, 0x1, R4 ;  /* 0x00000001ff067819 */ /* 0x000fe20000011604 */
[----:B------:R-:W-:Y:S01]  /*1a50*/  IMAD.SHL.U32 R4, R18, 0x2, RZ ;  /* 0x0000000212047824 */ /* 0x000fe200078e00ff */
[----:B------:R-:W-:Y:S01]  /*1a60*/  SHF.R.S32.HI R14, RZ, 0x1f, R22 ;  /* 0x0000001fff0e7819 */ /* 0x000fe20000011416 */
[----:B------:R-:W-:Y:S01]  /*1a70*/  IMAD.SHL.U32 R8, R0, 0x40, RZ ;  /* 0x0000004000087824 */ /* 0x000fe200078e00ff */
[--C-:B------:R-:W-:Y:S01]  /*1a80*/  IADD3 R5, RZ, -R6, -R3.reuse ;  /* 0x80000006ff057210 */ /* 0x100fe20007ffe803 */
[----:B------:R-:W-:Y:S01]  /*1a90*/  ULDC.64 UR8, c[0x0][0x5d0] ;  /* 0x0001740000087ab9 */ /* 0x000fe20000000a00 */
[----:B------:R-:W-:Y:S01]  /*1aa0*/  LOP3.LUT R4, R4, 0x6, RZ, 0xc0, !PT ;  /* 0x0000000604047812 */ /* 0x000fe200078ec0ff */
[----:B------:R-:W-:Y:S01]  /*1ab0*/  UIMAD.WIDE.U32 UR4, UR39, 0x38e38e39, URZ ;  /* 0x38e38e39270478a5 */ /* 0x000fe2000f8e003f */
[----:B------:R-:W-:Y:S01]  /*1ac0*/  LOP3.LUT R3, R8, 0x40, R3, 0xe2, !PT ;  /* 0x0000004008037812 */ /* 0x000fe200078ee203 */
[----:B------:R-:W-:Y:S01]  /*1ad0*/  IMAD R7, R0, -0x40, R5 ;  /* 0xffffffc000077824 */ /* 0x000fe200078e0205 */
[----:B------:R-:W-:Y:S01]  /*1ae0*/  LOP3.LUT R0, R18, 0x3, RZ, 0xc0, !PT ;  /* 0x0000000312007812 */ /* 0x000fe200078ec0ff */
[----:B------:R-:W-:Y:S01]  /*1af0*/  USEL UR6, URZ, 0x1, !UP0 ;  /* 0x000000013f067887 */ /* 0x000fe2000c000000 */
[----:B------:R-:W-:Y:S01]  /*1b00*/  PRMT R8, R4, 0x6540, R23 ;  /* 0x0000654004087816 */ /* 0x000fe20000000017 */
[----:B------:R-:W-:Y:S01]  /*1b10*/  IMAD.SHL.U32 R23, R23, 0x100, RZ ;  /* 0x0000010017177824 */ /* 0x000fe200078e00ff */
[----:B------:R-:W-:Y:S01]  /*1b20*/  USHF.R.U32.HI UR4, URZ, 0x1, UR5 ;  /* 0x000000013f047899 */ /* 0x000fe20008011605 */
[----:B----4-:R-:W-:Y:S01]  /*1b30*/  IMAD R12, R0, -0x2, R9 ;  /* 0xfffffffe000c7824 */ /* 0x010fe200078e0209 */
[----:B------:R-:W-:Y:S01]  /*1b40*/  ULOP3.LUT UR38, UR38, UR6, URZ, 0x3c, !UPT ;  /* 0x0000000626267292 */ /* 0x000fe2000f8e3c3f */
[----:B------:R-:W-:Y:S01]  /*1b50*/  IMAD.SHL.U32 R0, R152, 0x80, RZ ;  /* 0x0000008098007824 */ /* 0x000fe200078e00ff */
[----:B------:R-:W-:Y:S01]  /*1b60*/  ISETP.GE.AND P0, PT, R23, R9, PT ;  /* 0x000000091700720c */ /* 0x000fe20003f06270 */
[----:B------:R-:W-:Y:S01]  /*1b70*/  IMAD R5, R14, UR8, RZ ;  /* 0x000000080e057c24 */ /* 0x000fe2000f8e02ff */
[--C-:B------:R-:W-:Y:S01]  /*1b80*/  SHF.R.S32.HI R9, RZ, 0x1f, R8.reuse ;  /* 0x0000001fff097819 */ /* 0x100fe20000011408 */
[----:B------:R-:W-:Y:S01]  /*1b90*/  IMAD.WIDE R10, R152, 0x80, RZ ;  /* 0x00000080980a7825 */ /* 0x000fe200078e02ff */
[C---:B------:R-:W-:Y:S01]  /*1ba0*/  ISETP.GE.OR P0, PT, R0.reuse, UR7, P0 ;  /* 0x0000000700007c0c */ /* 0x040fe20008706670 */
[----:B------:R-:W-:Y:S01]  /*1bb0*/  UIMAD UR39, UR4, -0x9, UR39 ;  /* 0xfffffff7042778a4 */ /* 0x000fe2000f8e0227 */
[----:B------:R-:W-:Y:S01]  /*1bc0*/  IADD3 R160, -R0, UR7, R7 ;  /* 0x0000000700a07c10 */ /* 0x000fe2000fffe107 */
[C---:B------:R-:W-:Y:S01]  /*1bd0*/  IMAD R13, R22.reuse, UR9, R5 ;  /* 0x00000009160d7c24 */ /* 0x040fe2000f8e0205 */
[----:B------:R-:W-:Y:S01]  /*1be0*/  @UP1 ULOP3.LUT UR38, UR38, 0x1, UR4, 0x78, !UPT ;  /* 0x0000000126261892 */ /* 0x000fe2000f8e7804 */
[----:B------:R-:W-:Y:S01]  /*1bf0*/  IMAD.WIDE.U32 R4, R22, UR8, R8 ;  /* 0x0000000816047c25 */ /* 0x000fe2000f8e0008 */
[----:B------:R-:W-:-:S03]  /*1c00*/  LOP3.LUT R161, R10, R3, R6, 0xfe, !PT ;  /* 0x000000030aa17212 */ /* 0x000fc600078efe06 */
[----:B------:R-:W-:Y:S02]  /*1c10*/  IMAD.IADD R5, R5, 0x1, R13 ;  /* 0x0000000105057824 */ /* 0x000fe400078e020d */
[----:B------:R-:W-:Y:S02]  /*1c20*/  IMAD.IADD R0, R12, 0x1, -R23 ;  /* 0x000000010c007824 */ /* 0x000fe400078e0a17 */
[----:B------:R-:W-:Y:S01]  /*1c30*/  IMAD.MOV.U32 R152, RZ, RZ, -0x1 ;  /* 0xffffffffff987424 */ /* 0x000fe200078e00ff */
[----:B------:R-:W-:Y:S06]  /*1c40*/  @P0 BRA `(.L_x_29) ;  /* 0x0000006000a00947 */ /* 0x000fec0003800000 */
[----:B------:R-:W0:Y:S01]  /*1c50*/  LDC.64 R12, c[0x0][0x5c8] ;  /* 0x00017200ff0c7b82 */ /* 0x000e220000000a00 */
[----:B------:R-:W-:Y:S01]  /*1c60*/  ULDC.64 UR4, c[0x0][0x5c0] ;  /* 0x0001700000047ab9 */ /* 0x000fe20000000a00 */
[----:B------:R-:W-:Y:S01]  /*1c70*/  BSSY B0, `(.L_x_29) ;  /* 0x0000625000007945 */ /* 0x000fe20003800000 */
[-C--:B0-----:R-:W-:Y:S02]  /*1c80*/  IMAD R6, R11, R12.reuse, RZ ;  /* 0x0000000c0b067224 */ /* 0x081fe400078e02ff */
[----:B------:R-:W-:-:S04]  /*1c90*/  IMAD.WIDE.U32 R4, R161, R12, R4 ;  /* 0x0000000ca1047225 */ /* 0x000fc800078e0004 */
[----:B------:R-:W-:Y:S01]  /*1ca0*/  IMAD R3, R161, R13, R6 ;  /* 0x0000000da1037224 */ /* 0x000fe200078e0206 */
[----:B------:R-:W-:-:S03]  /*1cb0*/  IADD3 R4, P0, R4, UR4, RZ ;  /* 0x0000000404047c10 */ /* 0x000fc6000ff1e0ff */
[----:B------:R-:W-:Y:S01]  /*1cc0*/  IMAD.IADD R3, R5, 0x1, R3 ;  /* 0x0000000105037824 */ /* 0x000fe200078e0203 */
[----:B------:R-:W-:-:S04]  /*1cd0*/  LEA R6, P1, R12, R4, 0x3 ;  /* 0x000000040c067211 */ /* 0x000fc800078218ff */
[----:B------:R-:W-:Y:S02]  /*1ce0*/  IADD3.X R5, R3, UR5, RZ, P0, !PT ;  /* 0x0000000503057c10 */ /* 0x000fe400087fe4ff */
[----:B-----5:R-:W-:Y:S02]  /*1cf0*/  ISETP.NE.AND P0, PT, R154, RZ, PT ;  /* 0x000000ff9a00720c */ /* 0x020fe40003f05270 */
[----:B------:R-:W-:-:S11]  /*1d00*/  LEA.HI.X R7, R12, R5, R13, 0x3, P1 ;  /* 0x000000050c077211 */ /* 0x000fd600008f1c0d */
[----:B------:R-:W-:Y:S05]  /*1d10*/  @!P0 BRA `(.L_x_30) ;  /* 0x0000004800608947 */ /* 0x000fea0003800000 */
[----:B------:R-:W0:Y:S01]  /*1d20*/  LDC.64 R156, c[0x0][0x5b0] ;  /* 0x00016c00ff9c7b82 */ /* 0x000e220000000a00 */
[----:B------:R-:W-:Y:S01]  /*1d30*/  ULDC.64 UR4, c[0x0][0x5b8] ;  /* 0x00016e0000047ab9 */ /* 0x000fe20000000a00 */
[----:B------:R-:W-:Y:S01]  /*1d40*/  ISETP.GE.AND P1, PT, R160, 0x1, PT ;  /* 0x00000001a000780c */ /* 0x000fe20003f26270 */
[----:B------:R-:W-:Y:S01]  /*1d50*/  IMAD R3, R14, UR4, RZ ;  /* 0x000000040e037c24 */ /* 0x000fe2000f8e02ff */
[----:B------:R-:W-:Y:S01]  /*1d60*/  BSSY B1, `(.L_x_31) ;  /* 0x000000e000017945 */ /* 0x000fe20003800000 */
[----:B------:R-:W-:Y:S01]  /*1d70*/  IMAD.WIDE.U32 R20, R22, UR4, R8 ;  /* 0x0000000416147c25 */ /* 0x000fe2000f8e0008 */
[----:B------:R-:W-:Y:S02]  /*1d80*/  ISETP.LT.OR P5, PT, R0, 0x1, !P1 ;  /* 0x000000010000780c */ /* 0x000fe40004fa1670 */
[----:B------:R-:W1:Y:S01]  /*1d90*/  LDC.64 R158, c[0x0][0x5a8] ;  /* 0x00016a00ff9e7b82 */ /* 0x000e620000000a00 */
[----:B------:R-:W-:Y:S02]  /*1da0*/  IMAD R3, R22, UR5, R3 ;  /* 0x0000000516037c24 */ /* 0x000fe4000f8e0203 */
[----:B------:R-:W-:-:S02]  /*1db0*/  IMAD.MOV.U32 R14, RZ, RZ, R20 ;  /* 0x000000ffff0e7224 */ /* 0x000fc400078e0014 */
[----:B------:R-:W-:Y:S02]  /*1dc0*/  IMAD.IADD R15, R21, 0x1, R3 ;  /* 0x00000001150f7824 */ /* 0x000fe400078e0203 */
[-C--:B0-----:R-:W-:Y:S02]  /*1dd0*/  IMAD R10, R11, R156.reuse, RZ ;  /* 0x0000009c0b0a7224 */ /* 0x081fe400078e02ff */
[----:B------:R-:W-:-:S04]  /*1de0*/  IMAD.WIDE.U32 R8, R161, R156, R14 ;  /* 0x0000009ca1087225 */ /* 0x000fc800078e000e */
[----:B------:R-:W-:Y:S01]  /*1df0*/  IMAD R13, R161, R157, R10 ;  /* 0x0000009da10d7224 */ /* 0x000fe200078e020a */
[----:B-1----:R-:W-:-:S04]  /*1e00*/  IADD3 R8, P0, R8, R158, RZ ;  /* 0x0000009e08087210 */ /* 0x002fc80007f1e0ff */
[----:B------:R-:W-:Y:S01]  /*1e10*/  IADD3.X R9, R159, R9, R13, P0, !PT ;  /* 0x000000099f097210 */ /* 0x000fe200007fe40d */
[----:B------:R-:W-:Y:S08]  /*1e20*/  @P5 BRA `(.L_x_32) ;  /* 0x0000000000045947 */ /* 0x000ff00003800000 */
[----:B--2---:R0:W5:Y:S02]  /*1e30*/  LDG.E.U8 R155, desc[UR36][R8.64] ;  /* 0x00000024089b7981 */ /* 0x004164000c1e1100 */
.L_x_32:
[----:B------:R-:W-:Y:S05]  /*1e40*/  BSYNC B1 ;  /* 0x0000000000017941 */ /* 0x000fea0003800000 */
.L_x_31:
[----:B-----5:R-:W-:Y:S01]  /*1e50*/  LOP3.LUT R3, R155, 0xffff, RZ, 0xc0, !PT ;  /* 0x0000ffff9b037812 */ /* 0x020fe200078ec0ff */
[----:B------:R-:W-:Y:S01]  /*1e60*/  IMAD.SHL.U32 R10, R156, 0x8, RZ ;  /* 0x000000089c0a7824 */ /* 0x000fe200078e00ff */
[----:B------:R-:W-:Y:S01]  /*1e70*/  ISETP.LT.OR P2, PT, R0, 0x2, !P1 ;  /* 0x000000020000780c */ /* 0x000fe20004f41670 */
[----:B------:R-:W-:Y:S01]  /*1e80*/  BSSY B1, `(.L_x_33) ;  /* 0x000000e000017945 */ /* 0x000fe20003800000 */
[----:B------:R-:W-:Y:S02]  /*1e90*/  PRMT R3, R3, 0x8880, RZ ;  /* 0x0000888003037816 */ /* 0x000fe400000000ff */
[----:B------:R-:W-:Y:S02]  /*1ea0*/  SHF.L.U64.HI R11, R156, 0x3, R157 ;  /* 0x000000039c0b7819 */ /* 0x000fe4000001029d */
[----:B------:R-:W-:Y:S01]  /*1eb0*/  ISETP.GE.AND P0, PT, R160, 0x9, PT ;  /* 0x00000009a000780c */ /* 0x000fe20003f06270 */
[----:B------:R-:W-:Y:S02]  /*1ec0*/  IMAD R12, R3, R154, RZ ;  /* 0x0000009a030c7224 */ /* 0x000fe400078e02ff */
[----:B------:R-:W-:-:S04]  /*1ed0*/  IMAD.WIDE.U32 R10, R161, R156, R10 ;  /* 0x0000009ca10a7225 */ /* 0x000fc800078e000a */
[----:B------:R-:W-:Y:S01]  /*1ee0*/  @!P5 IMAD R3, R24, R153, R12 ;  /* 0x000000991803d224 */ /* 0x000fe200078e020c */
[----:B------:R-:W-:Y:S01]  /*1ef0*/  IADD3 R10, P3, P4, R20, R158, R10 ;  /* 0x0000009e140a7210 */ /* 0x000fe20007c7e00a */
[----:B------:R-:W-:-:S03]  /*1f00*/  IMAD.IADD R13, R13, 0x1, R11 ;  /* 0x000000010d0d7824 */ /* 0x000fc600078e020b */
[----:B------:R1:W-:Y:S01]  /*1f10*/  @!P5 STG.E.U8 desc[UR36][R4.64], R3 ;  /* 0x000000030400d986 */ /* 0x0003e2000c101124 */
[----:B------:R-:W-:Y:S08]  /*1f20*/  @P2 BRA `(.L_x_34) ;  /* 0x00000000000c2947 */ /* 0x000ff00003800000 */
[----:B--2---:R-:W1:Y:S02]  /*1f30*/  LDG.E.U8 R155, desc[UR36][R8.64+0x1] ;  /* 0x00000124089b7981 */ /* 0x004e64000c1e1100 */
[----:B-1----:R-:W-:-:S05]  /*1f40*/  PRMT R3, R155, 0x8880, RZ ;  /* 0x000088809b037816 */ /* 0x002fca00000000ff */
[----:B------:R-:W-:-:S07]  /*1f50*/  IMAD R12, R3, R154, RZ ;  /* 0x0000009a030c7224 */ /* 0x000fce00078e02ff */
.L_x_34:
[----:B------:R-:W-:Y:S05]  /*1f60*/  BSYNC B1 ;  /* 0x0000000000017941 */ /* 0x000fea0003800000 */
.L_x_33:
[C---:B------:R-:W-:Y:S01]  /*1f70*/  ISETP.LT.OR P5, PT, R0.reuse, 0x1, !P0 ;  /* 0x000000010000780c */ /* 0x040fe200047a1670 */
[----:B------:R-:W-:Y:S01]  /*1f80*/  @!P2 IMAD R25, R25, R153, R12 ;  /* 0x000000991919a224 */ /* 0x000fe200078e020c */
[----:B------:R-:W-:Y:S01]  /*1f90*/  BSSY B1, `(.L_x_35) ;  /* 0x000000a000017945 */ /* 0x000fe20003800000 */
[----:B------:R-:W-:Y:S02]  /*1fa0*/  IADD3.X R11, R15, R159, R13, P3, P4 ;  /* 0x0000009f0f0b7210 */ /* 0x000fe40001fe840d */
[C---:B------:R-:W-:Y:S01]  /*1fb0*/  ISETP.LT.OR P3, PT, R0.reuse, 0x2, !P0 ;  /* 0x000000020000780c */ /* 0x040fe20004761670 */
[----:B------:R3:W-:Y:S01]  /*1fc0*/  @!P2 STG.E.U8 desc[UR36][R4.64+0x1], R25 ;  /* 0x000001190400a986 */ /* 0x0007e2000c101124 */
[C---:B------:R-:W-:Y:S02]  /*1fd0*/  ISETP.LT.OR P4, PT, R0.reuse, 0x9, !P1 ;  /* 0x000000090000780c */ /* 0x040fe40004f81670 */
[----:B------:R-:W-:-:S04]  /*1fe0*/  ISETP.LT.OR P2, PT, R0, 0xa, !P1 ;  /* 0x0000000a0000780c */ /* 0x000fc80004f41670 */
[----:B------:R-:W-:Y:S09]  /*1ff0*/  @P5 BRA `(.L_x_36) ;  /* 0x00000000000c5947 */ /* 0x000ff20003800000 */
[----:B--2---:R-:W1:Y:S02]  /*2000*/  LDG.E.U8 R155, desc[UR36][R10.64] ;  /* 0x000000240a9b7981 */ /* 0x004e64000c1e1100 */
[----:B-1----:R-:W-:-:S05]  /*2010*/  PRMT R3, R155, 0x8880, RZ ;  /* 0x000088809b037816 */ /* 0x002fca00000000ff */
[----:B------:R-:W-:-:S07]  /*2020*/  IMAD R12, R3, R154, RZ ;  /* 0x0000009a030c7224 */ /* 0x000fce00078e02ff */
.L_x_36:
[----:B------:R-:W-:Y:S05]  /*2030*/  BSYNC B1 ;  /* 0x0000000000017941 */ /* 0x000fea0003800000 */
.L_x_35:
[----:B-1----:R-:W-:Y:S01]  /*2040*/  @!P5 IMAD R3, R26, R153, R12 ;  /* 0x000000991a03d224 */ /* 0x002fe200078e020c */
[----:B------:R-:W-:Y:S04]  /*2050*/  BSSY B1, `(.L_x_37) ;  /* 0x0000006000017945 */ /* 0x000fe80003800000 */
[----:B------:R1:W-:Y:S01]  /*2060*/  @!P5 STG.E.U8 desc[UR36][R6.64], R3 ;  /* 0x000000030600d986 */ /* 0x0003e2000c101124 */
[----:B------:R-:W-:Y:S05]  /*2070*/  @P3 BRA `(.L_x_38) ;  /* 0x00000000000c3947 */ /* 0x000fea0003800000 */
[----:B--2---:R-:W1:Y:S02]  /*2080*/  LDG.E.U8 R155, desc[UR36][R10.64+0x1] ;  /* 0x000001240a9b7981 */ /* 0x004e64000c1e1100 */
[----:B-1----:R-:W-:-:S05]  /*2090*/  PRMT R3, R155, 0x8880, RZ ;  /* 0x000088809b037816 */ /* 0x002fca00000000ff */
[----:B------:R-:W-:-:S07]  /*20a0*/  IMAD R12, R3, R154, RZ ;  /* 0x0000009a030c7224 */ /* 0x000fce00078e02ff */
.L_x_38:
[----:B------:R-:W-:Y:S05]  /*20b0*/  BSYNC B1 ;  /* 0x0000000000017941 */ /* 0x000fea0003800000 */
.L_x_37:
[----:B------:R-:W-:Y:S01]  /*20c0*/  @!P3 IMAD R27, R27, R153, R12 ;  /* 0x000000991b1bb224 */ /* 0x000fe200078e020c */
[----:B------:R-:W-:Y:S04]  /*20d0*/  BSSY B1, `(.L_x_39) ;  /* 0x0000006000017945 */ /* 0x000fe80003800000 */
[----:B------:R4:W-:Y:S01]  /*20e0*/  @!P3 STG.E.U8 desc[UR36][R6.64+0x1], R27 ;  /* 0x0000011b0600b986 */ /* 0x0009e2000c101124 */
[----:B------:R-:W-:Y:S05]  /*20f0*/  @P4 BRA `(.L_x_40) ;  /* 0x00000000000c4947 */ /* 0x000fea0003800000 */
[----:B--2---:R-:W1:Y:S02]  /*2100*/  LDG.E.U8 R155, desc[UR36][R8.64+0x8] ;  /* 0x00000824089b7981 */ /* 0x004e64000c1e1100 */
[----:B-1----:R-:W-:-:S05]  /*2110*/  PRMT R3, R155, 0x8880, RZ ;  /* 0x000088809b037816 */ /* 0x002fca00000000ff */
[----:B------:R-:W-:-:S07]  /*2120*/  IMAD R12, R3, R154, RZ ;  /* 0x0000009a030c7224 */ /* 0x000fce00078e02ff */
.L_x_40:
[----:B------:R-:W-:Y:S05]  /*2130*/  BSYNC B1 ;  /* 0x0000000000017941 */ /* 0x000fea0003800000 */
.L_x_39:
[----:B-1----:R-:W-:Y:S01]  /*2140*/  @!P4 IMAD R3, R28, R153, R12 ;  /* 0x000000991c03c224 */ /* 0x002fe200078e020c */
[----:B------:R-:W-:Y:S04]  /*2150*/  BSSY B1, `(.L_x_41) ;  /* 0x0000006000017945 */ /* 0x000fe80003800000 */
[----:B------:R1:W-:Y:S01]  /*2160*/  @!P4 STG.E.U8 desc[UR36][R4.64+0x8], R3 ;  /* 0x000008030400c986 */ /* 0x0003e2000c101124 */
[----:B------:R-:W-:Y:S05]  /*2170*/  @P2 BRA `(.L_x_42) ;  /* 0x00000000000c2947 */ /* 0x000fea0003800000 */
[----:B--2---:R-:W1:Y:S02]  /*2180*/  LDG.E.U8 R155, desc[UR36][R8.64+0x9] ;  /* 0x00000924089b7981 */ /* 0x004e64000c1e1100 */
[----:B-1----:R-:W-:-:S05]  /*2190*/  PRMT R3, R155, 0x8880, RZ ;  /* 0x000088809b037816 */ /* 0x002fca00000000ff */
[----:B------:R-:W-:-:S07]  /*21a0*/  IMAD R12, R3, R154, RZ ;  /* 0x0000009a030c7224 */ /* 0x000fce00078e02ff */
.L_x_42:
[----:B------:R-:W-:Y:S05]  /*21b0*/  BSYNC B1 ;  /* 0x0000000000017941 */ /* 0x000fea0003800000 */
.L_x_41:
[C---:B------:R-:W-:Y:S01]  /*21c0*/  ISETP.LT.OR P4, PT, R0.reuse, 0x9, !P0 ;  /* 0x000000090000780c */ /* 0x040fe20004781670 */
[----:B------:R-:W-:Y:S01]  /*21d0*/  @!P2 IMAD R29, R29, R153, R12 ;  /* 0x000000991d1da224 */ /* 0x000fe200078e020c */
[----:B------:R-:W-:Y:S01]  /*21e0*/  BSSY B1, `(.L_x_43) ;  /* 0x0000009000017945 */ /* 0x000fe20003800000 */
[C---:B------:R-:W-:Y:S02]  /*21f0*/  ISETP.LT.OR P3, PT, R0.reuse, 0xa, !P0 ;  /* 0x0000000a0000780c */ /* 0x040fe40004761670 */
[C---:B------:R-:W-:Y:S01]  /*2200*/  ISETP.LT.OR P5, PT, R0.reuse, 0x11, !P1 ;  /* 0x000000110000780c */ /* 0x040fe20004fa1670 */
[----:B------:R0:W-:Y:S01]  /*2210*/  @!P2 STG.E.U8 desc[UR36][R4.64+0x9], R29 ;  /* 0x0000091d0400a986 */ /* 0x0001e2000c101124 */
[----:B------:R-:W-:-:S06]  /*2220*/  ISETP.LT.OR P2, PT, R0, 0x12, !P1 ;  /* 0x000000120000780c */ /* 0x000fcc0004f41670 */
[----:B------:R-:W-:Y:S07]  /*2230*/  @P4 BRA `(.L_x_44) ;  /* 0x00000000000c4947 */ /* 0x000fee0003800000 */
[----:B--2---:R-:W1:Y:S02]  /*2240*/  LDG.E.U8 R155, desc[UR36][R10.64+0x8] ;  /* 0x000008240a9b7981 */ /* 0x004e64000c1e1100 */
[----:B-1----:R-:W-:-:S05]  /*2250*/  PRMT R3, R155, 0x8880, RZ ;  /* 0x000088809b037816 */ /* 0x002fca00000000ff */
[----:B------:R-:W-:-:S07]  /*2260*/  IMAD R12, R3, R154, RZ ;  /* 0x0000009a030c7224 */ /* 0x000fce00078e02ff */
.L_x_44:
[----:B------:R-:W-:Y:S05]  /*2270*/  BSYNC B1 ;  /* 0x0000000000017941 */ /* 0x000fea0003800000 */
.L_x_43:
[----:B-1----:R-:W-:Y:S01]  /*2280*/  @!P4 IMAD R3, R30, R153, R12 ;  /* 0x000000991e03c224 */ /* 0x002fe200078e020c */
[----:B------:R-:W-:Y:S04]  /*2290*/  BSSY B1, `(.L_x_45) ;  /* 0x0000006000017945 */ /* 0x000fe80003800000 */
[----:B------:R1:W-:Y:S01]  /*22a0*/  @!P4 STG.E.U8 desc[UR36][R6.64+0x8], R3 ;  /* 0x000008030600c986 */ /* 0x0003e2000c101124 */
[----:B------:R-:W-:Y:S05]  /*22b0*/  @P3 BRA `(.L_x_46) ;  /* 0x00000000000c3947 */ /* 0x000fea0003800000 */
[----:B--2---:R-:W1:Y:S02]  /*22c0*/  LDG.E.U8 R155, desc[UR36][R10.64+0x9] ;  /* 0x000009240a9b7981 */ /* 0x004e64000c1e1100 */
[----:B-1----:R-:W-:-:S05]  /*22d0*/  PRMT R3, R155, 0x8880, RZ ;  /* 0x000088809b037816 */ /* 0x002fca00000000ff */
[----:B------:R-:W-:-:S07]  /*22e0*/  IMAD R12, R3, R154, RZ ;  /* 0x0000009a030c7224 */ /* 0x000fce00078e02ff */
.L_x_46:
[----:B------:R-:W-:Y:S05]  /*22f0*/  BSYNC B1 ;  /* 0x0000000000017941 */ /* 0x000fea0003800000 */
.L_x_45:
[----:B------:R-:W-:Y:S01]  /*2300*/  @!P3 IMAD R31, R31, R153, R12 ;  /* 0x000000991f1fb224 */ /* 0x000fe200078e020c */
[----:B------:R-:W-:Y:S04]  /*2310*/  BSSY B1, `(.L_x_47) ;  /* 0x0000006000017945 */ /* 0x000fe80003800000 */
[----:B------:R0:W-:Y:S01]  /*2320*/  @!P3 STG.E.U8 desc[UR36][R6.64+0x9], R31 ;  /* 0x0000091f0600b986 */ /* 0x0001e2000c101124 */
[----:B------:R-:W-:Y:S05]  /*2330*/  @P5 BRA `(.L_x_48) ;  /* 0x00000000000c5947 */ /* 0x000fea0003800000 */
[----:B--2---:R-:W1:Y:S02]  /*2340*/  LDG.E.U8 R155, desc[UR36][R8.64+0x10] ;  /* 0x00001024089b7981 */ /* 0x004e64000c1e1100 */
[----:B-1----:R-:W-:-:S05]  /*2350*/  PRMT R3, R155, 0x8880, RZ ;  /* 0x000088809b037816 */ /* 0x002fca00000000ff */
[----:B------:R-:W-:-:S07]  /*2360*/  IMAD R12, R3, R154, RZ ;  /* 0x0000009a030c7224 */ /* 0x000fce00078e02ff */
.L_x_48:
[----:B------:R-:W-:Y:S05]  /*2370*/  BSYNC B1 ;  /* 0x0000000000017941 */ /* 0x000fea0003800000 */
.L_x_47:
[----:B-1----:R-:W-:Y:S01]  /*2380*/  @!P5 IMAD R3, R32, R153, R12 ;  /* 0x000000992003d224 */ /* 0x002fe200078e020c */
[----:B------:R-:W-:Y:S04]  /*2390*/  BSSY B1, `(.L_x_49) ;  /* 0x0000006000017945 */ /* 0x000fe80003800000 */
[----:B------:R1:W-:Y:S01]  /*23a0*/  @!P5 STG.E.U8 desc[UR36][R4.64+0x10], R3 ;  /* 0x000010030400d986 */ /* 0x0003e2000c101124 */
[----:B------:R-:W-:Y:S05]  /*23b0*/  @P2 BRA `(.L_x_50) ;  /* 0x00000000000c2947 */ /* 0x000fea0003800000 */
[----:B--2---:R-:W1:Y:S02]  /*23c0*/  LDG.E.U8 R155, desc[UR36][R8.64+0x11] ;  /* 0x00001124089b7981 */ /* 0x004e64000c1e1100 */
[----:B-1----:R-:W-:-:S05]  /*23d0*/  PRMT R3, R155, 0x8880, RZ ;  /* 0x000088809b037816 */ /* 0x002fca00000000ff */
[----:B------:R-:W-:-:S07]  /*23e0*/  IMAD R12, R3, R154, RZ ;  /* 0x0000009a030c7224 */ /* 0x000fce00078e02ff */
.L_x_50:
[----:B------:R-:W-:Y:S05]  /*23f0*/  BSYNC B1 ;  /* 0x0000000000017941 */ /* 0x000fea0003800000 */
.L_x_49:
        /* <DEDUP_REMOVED lines=11> */
.L_x_52:
[----:B------:R-:W-:Y:S05]  /*24b0*/  BSYNC B1 ;  /* 0x0000000000017941 */ /* 0x000fea0003800000 */
.L_x_51:
[----:B-1----:R-:W-:Y:S01]  /*24c0*/  @!P4 IMAD R3, R34, R153, R12 ;  /* 0x000000992203c224 */ /* 0x002fe200078e020c */
[----:B------:R-:W-:Y:S04]  /*24d0*/  BSSY B1, `(.L_x_53) ;  /* 0x0000006000017945 */ /* 0x000fe80003800000 */
[----:B------:R1:W-:Y:S01]  /*24e0*/  @!P4 STG.E.U8 desc[UR36][R6.64+0x10], R3 ;  /* 0x000010030600c986 */ /* 0x0003e2000c101124 */
[----:B------:R-:W-:Y:S05]  /*24f0*/  @P3 BRA `(.L_x_54) ;  /* 0x00000000000c3947 */ /* 0x000fea0003800000 */
[----:B--2---:R-:W1:Y:S02]  /*2500*/  LDG.E.U8 R155, desc[UR36][R10.64+0x11] ;  /* 0x000011240a9b7981 */ /* 0x004e64000c1e1100 */
[----:B-1----:R-:W-:-:S05]  /*2510*/  PRMT R3, R155, 0x8880, RZ ;  /* 0x000088809b037816 */ /* 0x002fca00000000ff */
[----:B------:R-:W-:-:S07]  /*2520*/  IMAD R12, R3, R154, RZ ;  /* 0x0000009a030c7224 */ /* 0x000fce00078e02ff */
.L_x_54:
[----:B------:R-:W-:Y:S05]  /*2530*/  BSYNC B1 ;  /* 0x0000000000017941 */ /* 0x000fea0003800000 */
.L_x_53:
[----:B------:R-:W-:Y:S01]  /*2540*/  @!P3 IMAD R35, R35, R153, R12 ;  /* 0x000000992323b224 */ /* 0x000fe200078e020c */
[----:B------:R-:W-:Y:S04]  /*2550*/  BSSY B1, `(.L_x_55) ;  /* 0x0000006000017945 */ /* 0x000fe80003800000 */
[----:B------:R0:W-:Y:S01]  /*2560*/  @!P3 STG.E.U8 desc[UR36][R6.64+0x11], R35 ;  /* 0x000011230600b986 */ /* 0x0001e2000c101124 */
[----:B------:R-:W-:Y:S05]  /*2570*/  @P5 BRA `(.L_x_56) ;  /* 0x00000000000c5947 */ /* 0x000fea0003800000 */
[----:B--2---:R-:W1:Y:S02]  /*2580*/  LDG.E.U8 R155, desc[UR36][R8.64+0x18] ;  /* 0x00001824089b7981 */ /* 0x004e64000c1e1100 */
[----:B-1----:R-:W-:-:S05]  /*2590*/  PRMT R3, R155, 0x8880, RZ ;  /* 0x000088809b037816 */ /* 0x002fca00000000ff */
[----:B------:R-:W-:-:S07]  /*25a0*/  IMAD R12, R3, R154, RZ ;  /* 0x0000009a030c7224 */ /* 0x000fce00078e02ff */
.L_x_56:
[----:B------:R-:W-:Y:S05]  /*25b0*/  BSYNC B1 ;  /* 0x0000000000017941 */ /* 0x000fea0003800000 */
.L_x_55:
[----:B-1----:R-:W-:Y:S01]  /*25c0*/  @!P5 IMAD R3, R36, R153, R12 ;  /* 0x000000992403d224 */ /* 0x002fe200078e020c */
[----:B------:R-:W-:Y:S04]  /*25d0*/  BSSY B1, `(.L_x_57) ;  /* 0x0000006000017945 */ /* 0x000fe80003800000 */
[----:B------:R1:W-:Y:S01]  /*25e0*/  @!P5 STG.E.U8 desc[UR36][R4.64+0x18], R3 ;  /* 0x000018030400d986 */ /* 0x0003e2000c101124 */
[----:B------:R-:W-:Y:S05]  /*25f0*/  @P2 BRA `(.L_x_58) ;  /* 0x00000000000c2947 */ /* 0x000fea0003800000 */
[----:B--2---:R-:W1:Y:S02]  /*2600*/  LDG.E.U8 R155, desc[UR36][R8.64+0x19] ;  /* 0x00001924089b7981 */ /* 0x004e64000c1e1100 */
[----:B-1----:R-:W-:-:S05]  /*2610*/  PRMT R3, R155, 0x8880, RZ ;  /* 0x000088809b037816 */ /* 0x002fca00000000ff */
[----:B------:R-:W-:-:S07]  /*2620*/  IMAD R12, R3, R154, RZ ;  /* 0x0000009a030c7224 */ /* 0x000fce00078e02ff */
.L_x_58:
[----:B------:R-:W-:Y:S05]  /*2630*/  BSYNC B1 ;  /* 0x0000000000017941 */ /* 0x000fea0003800000 */
.L_x_57:
        /* <DEDUP_REMOVED lines=11> */
.L_x_60:
[----:B------:R-:W-:Y:S05]  /*26f0*/  BSYNC B1 ;  /* 0x0000000000017941 */ /* 0x000fea0003800000 */
.L_x_59:
[----:B-1----:R-:W-:Y:S01]  /*2700*/  @!P4 IMAD R3, R38, R153, R12 ;  /* 0x000000992603c224 */ /* 0x002fe200078e020c */
[----:B------:R-:W-:Y:S04]  /*2710*/  BSSY B1, `(.L_x_61) ;  /* 0x0000006000017945 */ /* 0x000fe80003800000 */
[----:B------:R1:W-:Y:S01]  /*2720*/  @!P4 STG.E.U8 desc[UR36][R6.64+0x18], R3 ;  /* 0x000018030600c986 */ /* 0x0003e2000c101124 */
[----:B------:R-:W-:Y:S05]  /*2730*/  @P3 BRA `(.L_x_62) ;  /* 0x00000000000c3947 */ /* 0x000fea0003800000 */
[----:B--2---:R-:W1:Y:S02]  /*2740*/  LDG.E.U8 R155, desc[UR36][R10.64+0x19] ;  /* 0x000019240a9b7981 */ /* 0x004e64000c1e1100 */
[----:B-1----:R-:W-:-:S05]  /*2750*/  PRMT R3, R155, 0x8880, RZ ;  /* 0x000088809b037816 */ /* 0x002fca00000000ff */
[----:B------:R-:W-:-:S07]  /*2760*/  IMAD R12, R3, R154, RZ ;  /* 0x0000009a030c7224 */ /* 0x000fce00078e02ff */
.L_x_62:
[----:B------:R-:W-:Y:S05]  /*2770*/  BSYNC B1 ;  /* 0x0000000000017941 */ /* 0x000fea0003800000 */
.L_x_61:
[----:B------:R-:W-:Y:S01]  /*2780*/  @!P3 IMAD R39, R39, R153, R12 ;  /* 0x000000992727b224 */ /* 0x000fe200078e020c */
[----:B------:R-:W-:Y:S04]  /*2790*/  BSSY B1, `(.L_x_63) ;  /* 0x0000006000017945 */ /* 0x000fe80003800000 */
[----:B------:R0:W-:Y:S01]  /*27a0*/  @!P3 STG.E.U8 desc[UR36][R6.64+0x19], R39 ;  /* 0x000019270600b986 */ /* 0x0001e2000c101124 */
[----:B------:R-:W-:Y:S05]  /*27b0*/  @P5 BRA `(.L_x_64) ;  /* 0x00000000000c5947 */ /* 0x000fea0003800000 */
[----:B--2---:R-:W1:Y:S02]  /*27c0*/  LDG.E.U8 R155, desc[UR36][R8.64+0x20] ;  /* 0x00002024089b7981 */ /* 0x004e64000c1e1100 */
[----:B-1----:R-:W-:-:S05]  /*27d0*/  PRMT R3, R155, 0x8880, RZ ;  /* 0x000088809b037816 */ /* 0x002fca00000000ff */
[----:B------:R-:W-:-:S07]  /*27e0*/  IMAD R12, R3, R154, RZ ;  /* 0x0000009a030c7224 */ /* 0x000fce00078e02ff */
.L_x_64:
[----:B------:R-:W-:Y:S05]  /*27f0*/  BSYNC B1 ;  /* 0x0000000000017941 */ /* 0x000fea0003800000 */
.L_x_63:
[----:B-1----:R-:W-:Y:S01]  /*2800*/  @!P5 IMAD R3, R40, R153, R12 ;  /* 0x000000992803d224 */ /* 0x002fe200078e020c */
[----:B------:R-:W-:Y:S04]  /*2810*/  BSSY B1, `(.L_x_65) ;  /* 0x0000006000017945 */ /* 0x000fe80003800000 */
[----:B------:R1:W-:Y:S01]  /*2820*/  @!P5 STG.E.U8 desc[UR36][R4.64+0x20], R3 ;  /* 0x000020030400d986 */ /* 0x0003e2000c101124 */
[----:B------:R-:W-:Y:S05]  /*2830*/  @P2 BRA `(.L_x_66) ;  /* 0x00000000000c2947 */ /* 0x000fea0003800000 */
[----:B--2---:R-:W1:Y:S02]  /*2840*/  LDG.E.U8 R155, desc[UR36][R8.64+0x21] ;  /* 0x00002124089b7981 */ /* 0x004e64000c1e1100 */
[----:B-1----:R-:W-:-:S05]  /*2850*/  PRMT R3, R155, 0x8880, RZ ;  /* 0x000088809b037816 */ /* 0x002fca00000000ff */
[----:B------:R-:W-:-:S07]  /*2860*/  IMAD R12, R3, R154, RZ ;  /* 0x0000009a030c7224 */ /* 0x000fce00078e02ff */
.L_x_66:
[----:B------:R-:W-:Y:S05]  /*2870*/  BSYNC B1 ;  /* 0x0000000000017941 */ /* 0x000fea0003800000 */
.L_x_65:
        /* <DEDUP_REMOVED lines=11> */
.L_x_68:
[----:B------:R-:W-:Y:S05]  /*2930*/  BSYNC B1 ;  /* 0x0000000000017941 */ /* 0x000fea0003800000 */
.L_x_67:
[----:B-1----:R-:W-:Y:S01]  /*2940*/  @!P4 IMAD R3, R42, R153, R12 ;  /* 0x000000992a03c224 */ /* 0x002fe200078e020c */
[----:B------:R-:W-:Y:S04]  /*2950*/  BSSY B1, `(.L_x_69) ;  /* 0x0000006000017945 */ /* 0x000fe80003800000 */
[----:B------:R1:W-:Y:S01]  /*2960*/  @!P4 STG.E.U8 desc[UR36][R6.64+0x20], R3 ;  /* 0x000020030600c986 */ /* 0x0003e2000c101124 */
[----:B------:R-:W-:Y:S05]  /*2970*/  @P3 BRA `(.L_x_70) ;  /* 0x00000000000c3947 */ /* 0x000fea0003800000 */
[----:B--2---:R-:W1:Y:S02]  /*2980*/  LDG.E.U8 R155, desc[UR36][R10.64+0x21] ;  /* 0x000021240a9b7981 */ /* 0x004e64000c1e1100 */
[----:B-1----:R-:W-:-:S05]  /*2990*/  PRMT R3, R155, 0x8880, RZ ;  /* 0x000088809b037816 */ /* 0x002fca00000000ff */
[----:B------:R-:W-:-:S07]  /*29a0*/  IMAD R12, R3, R154, RZ ;  /* 0x0000009a030c7224 */ /* 0x000fce00078e02ff */
.L_x_70:
[----:B------:R-:W-:Y:S05]  /*29b0*/  BSYNC B1 ;  /* 0x0000000000017941 */ /* 0x000fea0003800000 */
.L_x_69:
[----:B------:R-:W-:Y:S01]  /*29c0*/  @!P3 IMAD R43, R43, R153, R12 ;  /* 0x000000992b2bb224 */ /* 0x000fe200078e020c */
[----:B------:R-:W-:Y:S04]  /*29d0*/  BSSY B1, `(.L_x_71) ;  /* 0x0000006000017945 */ /* 0x000fe80003800000 */
[----:B------:R0:W-:Y:S01]  /*29e0*/  @!P3 STG.E.U8 desc[UR36][R6.64+0x21], R43 ;  /* 0x0000212b0600b986 */ /* 0x0001e2000c101124 */
[----:B------:R-:W-:Y:S05]  /*29f0*/  @P5 BRA `(.L_x_72) ;  /* 0x00000000000c5947 */ /* 0x000fea0003800000 */
[----:B--2---:R-:W1:Y:S02]  /*2a00*/  LDG.E.U8 R155, desc[UR36][R8.64+0x28] ;  /* 0x00002824089b7981 */ /* 0x004e64000c1e1100 */
[----:B-1----:R-:W-:-:S05]  /*2a10*/  PRMT R3, R155, 0x8880, RZ ;  /* 0x000088809b037816 */ /* 0x002fca00000000ff */
[----:B------:R-:W-:-:S07]  /*2a20*/  IMAD R12, R3, R154, RZ ;  /* 0x0000009a030c7224 */ /* 0x000fce00078e02ff */
.L_x_72:
[----:B------:R-:W-:Y:S05]  /*2a30*/  BSYNC B1 ;  /* 0x0000000000017941 */ /* 0x000fea0003800000 */
.L_x_71:
[----:B-1----:R-:W-:Y:S01]  /*2a40*/  @!P5 IMAD R3, R44, R153, R12 ;  /* 0x000000992c03d224 */ /* 0x002fe200078e020c */
[----:B------:R-:W-:Y:S04]  /*2a50*/  BSSY B1, `(.L_x_73) ;  /* 0x0000006000017945 */ /* 0x000fe80003800000 */
[----:B------:R1:W-:Y:S01]  /*2a60*/  @!P5 STG.E.U8 desc[UR36][R4.64+0x28], R3 ;  /* 0x000028030400d986 */ /* 0x0003e2000c101124 */
[----:B------:R-:W-:Y:S05]  /*2a70*/  @P2 BRA `(.L_x_74) ;  /* 0x00000000000c2947 */ /* 0x000fea0003800000 */
[----:B--2---:R-:W1:Y:S02]  /*2a80*/  LDG.E.U8 R155, desc[UR36][R8.64+0x29] ;  /* 0x00002924089b7981 */ /* 0x004e64000c1e1100 */
[----:B-1----:R-:W-:-:S05]  /*2a90*/  PRMT R3, R155, 0x8880, RZ ;  /* 0x000088809b037816 */ /* 0x002fca00000000ff */
[----:B------:R-:W-:-:S07]  /*2aa0*/  IMAD R12, R3, R154, RZ ;  /* 0x0000009a030c7224 */ /* 0x000fce00078e02ff */
.L_x_74:
[----:B------:R-:W-:Y:S05]  /*2ab0*/  BSYNC B1 ;  /* 0x0000000000017941 */ /* 0x000fea0003800000 */
.L_x_73:
        /* <DEDUP_REMOVED lines=11> */
.L_x_76:
[----:B------:R-:W-:Y:S05]  /*2b70*/  BSYNC B1 ;  /* 0x0000000000017941 */ /* 0x000fea0003800000 */
.L_x_75:
[----:B-1----:R-:W-:Y:S01]  /*2b80*/  @!P4 IMAD R3, R46, R153, R12 ;  /* 0x000000992e03c224 */ /* 0x002fe200078e020c */
[----:B------:R-:W-:Y:S04]  /*2b90*/  BSSY B1, `(.L_x_77) ;  /* 0x0000006000017945 */ /* 0x000fe80003800000 */
[----:B------:R1:W-:Y:S01]  /*2ba0*/  @!P4 STG.E.U8 desc[UR36][R6.64+0x28], R3 ;  /* 0x000028030600c986 */ /* 0x0003e2000c101124 */
[----:B------:R-:W-:Y:S05]  /*2bb0*/  @P3 BRA `(.L_x_78) ;  /* 0x00000000000c3947 */ /* 0x000fea0003800000 */
[----:B--2---:R-:W1:Y:S02]  /*2bc0*/  LDG.E.U8 R155, desc[UR36][R10.64+0x29] ;  /* 0x000029240a9b7981 */ /* 0x004e64000c1e1100 */
[----:B-1----:R-:W-:-:S05]  /*2bd0*/  PRMT R3, R155, 0x8880, RZ ;  /* 0x000088809b037816 */ /* 0x002fca00000000ff */
[----:B------:R-:W-:-:S07]  /*2be0*/  IMAD R12, R3, R154, RZ ;  /* 0x0000009a030c7224 */ /* 0x000fce00078e02ff */
.L_x_78:
[----:B------:R-:W-:Y:S05]  /*2bf0*/  BSYNC B1 ;  /* 0x0000000000017941 */ /* 0x000fea0003800000 */
.L_x_77:
[----:B------:R-:W-:Y:S01]  /*2c00*/  @!P3 IMAD R47, R47, R153, R12 ;  /* 0x000000992f2fb224 */ /* 0x000fe200078e020c */
[----:B------:R-:W-:Y:S04]  /*2c10*/  BSSY B1, `(.L_x_79) ;  /* 0x0000006000017945 */ /* 0x000fe80003800000 */
[----:B------:R0:W-:Y:S01]  /*2c20*/  @!P3 STG.E.U8 desc[UR36][R6.64+0x29], R47 ;  /* 0x0000292f0600b986 */ /* 0x0001e2000c101124 */
[----:B------:R-:W-:Y:S05]  /*2c30*/  @P5 BRA `(.L_x_80) ;  /* 0x00000000000c5947 */ /* 0x000fea0003800000 */
[----:B--2---:R-:W1:Y:S02]  /*2c40*/  LDG.E.U8 R155, desc[UR36][R8.64+0x30] ;  /* 0x00003024089b7981 */ /* 0x004e64000c1e1100 */
[----:B-1----:R-:W-:-:S05]  /*2c50*/  PRMT R3, R155, 0x8880, RZ ;  /* 0x000088809b037816 */ /* 0x002fca00000000ff */
[----:B------:R-:W-:-:S07]  /*2c60*/  IMAD R12, R3, R154, RZ ;  /* 0x0000009a030c7224 */ /* 0x000fce00078e02ff */
.L_x_80:
[----:B------:R-:W-:Y:S05]  /*2c70*/  BSYNC B1 ;  /* 0x0000000000017941 */ /* 0x000fea0003800000 */
.L_x_79:
[----:B-1----:R-:W-:Y:S01]  /*2c80*/  @!P5 IMAD R3, R48, R153, R12 ;  /* 0x000000993003d224 */ /* 0x002fe200078e020c */
[----:B------:R-:W-:Y:S04]  /*2c90*/  BSSY B1, `(.L_x_81) ;  /* 0x0000006000017945 */ /* 0x000fe80003800000 */
[----:B------:R1:W-:Y:S01]  /*2ca0*/  @!P5 STG.E.U8 desc[UR36][R4.64+0x30], R3 ;  /* 0x000030030400d986 */ /* 0x0003e2000c101124 */
[----:B------:R-:W-:Y:S05]  /*2cb0*/  @P2 BRA `(.L_x_82) ;  /* 0x00000000000c2947 */ /* 0x000fea0003800000 */
[----:B--2---:R-:W1:Y:S02]  /*2cc0*/  LDG.E.U8 R155, desc[UR36][R8.64+0x31] ;  /* 0x00003124089b7981 */ /* 0x004e64000c1e1100 */
[----:B-1----:R-:W-:-:S05]  /*2cd0*/  PRMT R3, R155, 0x8880, RZ ;  /* 0x000088809b037816 */ /* 0x002fca00000000ff */
[----:B------:R-:W-:-:S07]  /*2ce0*/  IMAD R12, R3, R154, RZ ;  /* 0x0000009a030c7224 */ /* 0x000fce00078e02ff */
.L_x_82:
[----:B------:R-:W-:Y:S05]  /*2cf0*/  BSYNC B1 ;  /* 0x0000000000017941 */ /* 0x000fea0003800000 */
.L_x_81:
        /* <DEDUP_REMOVED lines=11> */
.L_x_84:
[----:B------:R-:W-:Y:S05]  /*2db0*/  BSYNC B1 ;  /* 0x0000000000017941 */ /* 0x000fea0003800000 */
.L_x_83:
[----:B-1----:R-:W-:Y:S01]  /*2dc0*/  @!P4 IMAD R3, R50, R153, R12 ;  /* 0x000000993203c224 */ /* 0x002fe200078e020c */
[----:B------:R-:W-:Y:S04]  /*2dd0*/  BSSY B1, `(.L_x_85) ;  /* 0x0000006000017945 */ /* 0x000fe80003800000 */
[----:B------:R1:W-:Y:S01]  /*2de0*/  @!P4 STG.E.U8 desc[UR36][R6.64+0x30], R3 ;  /* 0x000030030600c986 */ /* 0x0003e2000c101124 */
[----:B------:R-:W-:Y:S05]  /*2df0*/  @P3 BRA `(.L_x_86) ;  /* 0x00000000000c3947 */ /* 0x000fea0003800000 */
[----:B--2---:R-:W1:Y:S02]  /*2e00*/  LDG.E.U8 R155, desc[UR36][R10.64+0x31] ;  /* 0x000031240a9b7981 */ /* 0x004e64000c1e1100 */
[----:B-1----:R-:W-:-:S05]  /*2e10*/  PRMT R3, R155, 0x8880, RZ ;  /* 0x000088809b037816 */ /* 0x002fca00000000ff */
[----:B------:R-:W-:-:S07]  /*2e20*/  IMAD R12, R3, R154, RZ ;  /* 0x0000009a030c7224 */ /* 0x000fce00078e02ff */
.L_x_86:
[----:B------:R-:W-:Y:S05]  /*2e30*/  BSYNC B1 ;  /* 0x0000000000017941 */ /* 0x000fea0003800000 */
.L_x_85:
[----:B------:R-:W-:Y:S01]  /*2e40*/  @!P3 IMAD R51, R51, R153, R12 ;  /* 0x000000993333b224 */ /* 0x000fe200078e020c */
[----:B------:R-:W-:Y:S04]  /*2e50*/  BSSY B1, `(.L_x_87) ;  /* 0x0000006000017945 */ /* 0x000fe80003800000 */
[----:B------:R0:W-:Y:S01]  /*2e60*/  @!P3 STG.E.U8 desc[UR36][R6.64+0x31], R51 ;  /* 0x000031330600b986 */ /* 0x0001e2000c101124 */
[----:B------:R-:W-:Y:S05]  /*2e70*/  @P5 BRA `(.L_x_88) ;  /* 0x00000000000c5947 */ /* 0x000fea0003800000 */
[----:B--2---:R-:W1:Y:S02]  /*2e80*/  LDG.E.U8 R155, desc[UR36][R8.64+0x38] ;  /* 0x00003824089b7981 */ /* 0x004e64000c1e1100 */
[----:B-1----:R-:W-:-:S05]  /*2e90*/  PRMT R3, R155, 0x8880, RZ ;  /* 0x000088809b037816 */ /* 0x002fca00000000ff */
[----:B------:R-:W-:-:S07]  /*2ea0*/  IMAD R12, R3, R154, RZ ;  /* 0x0000009a030c7224 */ /* 0x000fce00078e02ff */
.L_x_88:
[----:B------:R-:W-:Y:S05]  /*2eb0*/  BSYNC B1 ;  /* 0x0000000000017941 */ /* 0x000fea0003800000 */
.L_x_87:
[----:B-1----:R-:W-:Y:S01]  /*2ec0*/  @!P5 IMAD R3, R52, R153, R12 ;  /* 0x000000993403d224 */ /* 0x002fe200078e020c */
[----:B------:R-:W-:Y:S04]  /*2ed0*/  BSSY B1, `(.L_x_89) ;  /* 0x0000006000017945 */ /* 0x000fe80003800000 */
[----:B------:R1:W-:Y:S01]  /*2ee0*/  @!P5 STG.E.U8 desc[UR36][R4.64+0x38], R3 ;  /* 0x000038030400d986 */ /* 0x0003e2000c101124 */
[----:B------:R-:W-:Y:S05]  /*2ef0*/  @P2 BRA `(.L_x_90) ;  /* 0x00000000000c2947 */ /* 0x000fea0003800000 */
[----:B--2---:R-:W1:Y:S02]  /*2f00*/  LDG.E.U8 R155, desc[UR36][R8.64+0x39] ;  /* 0x00003924089b7981 */ /* 0x004e64000c1e1100 */
[----:B-1----:R-:W-:-:S05]  /*2f10*/  PRMT R3, R155, 0x8880, RZ ;  /* 0x000088809b037816 */ /* 0x002fca00000000ff */
[----:B------:R-:W-:-:S07]  /*2f20*/  IMAD R12, R3, R154, RZ ;  /* 0x0000009a030c7224 */ /* 0x000fce00078e02ff */
.L_x_90:
[----:B------:R-:W-:Y:S05]  /*2f30*/  BSYNC B1 ;  /* 0x0000000000017941 */ /* 0x000fea0003800000 */
.L_x_89:
        /* <DEDUP_REMOVED lines=11> */
.L_x_92:
[----:B------:R-:W-:Y:S05]  /*2ff0*/  BSYNC B1 ;  /* 0x0000000000017941 */ /* 0x000fea0003800000 */
.L_x_91:
[----:B-1----:R-:W-:Y:S01]  /*3000*/  @!P4 IMAD R3, R54, R153, R12 ;  /* 0x000000993603c224 */ /* 0x002fe200078e020c */
[----:B------:R-:W-:Y:S04]  /*3010*/  BSSY B1, `(.L_x_93) ;  /* 0x0000006000017945 */ /* 0x000fe80003800000 */
[----:B------:R1:W-:Y:S01]  /*3020*/  @!P4 STG.E.U8 desc[UR36][R6.64+0x38], R3 ;  /* 0x000038030600c986 */ /* 0x0003e2000c101124 */
[----:B------:R-:W-:Y:S05]  /*3030*/  @P3 BRA `(.L_x_94) ;  /* 0x00000000000c3947 */ /* 0x000fea0003800000 */
[----:B--2---:R-:W1:Y:S02]  /*3040*/  LDG.E.U8 R155, desc[UR36][R10.64+0x39] ;  /* 0x000039240a9b7981 */ /* 0x004e64000c1e1100 */
[----:B-1----:R-:W-:-:S05]  /*3050*/  PRMT R3, R155, 0x8880, RZ ;  /* 0x000088809b037816 */ /* 0x002fca00000000ff */
[----:B------:R-:W-:-:S07]  /*3060*/  IMAD R12, R3, R154, RZ ;  /* 0x0000009a030c7224 */ /* 0x000fce00078e02ff */
.L_x_94:
[----:B------:R-:W-:Y:S05]  /*3070*/  BSYNC B1 ;  /* 0x0000000000017941 */ /* 0x000fea0003800000 */
.L_x_93:
[----:B------:R-:W-:Y:S01]  /*3080*/  @!P3 IMAD R55, R55, R153, R12 ;  /* 0x000000993737b224 */ /* 0x000fe200078e020c */
[----:B------:R-:W-:Y:S04]  /*3090*/  BSSY B1, `(.L_x_95) ;  /* 0x0000006000017945 */ /* 0x000fe80003800000 */
[----:B------:R0:W-:Y:S01]  /*30a0*/  @!P3 STG.E.U8 desc[UR36][R6.64+0x39], R55 ;  /* 0x000039370600b986 */ /* 0x0001e2000c101124 */
[----:B------:R-:W-:Y:S05]  /*30b0*/  @P5 BRA `(.L_x_96) ;  /* 0x00000000000c5947 */ /* 0x000fea0003800000 */
[----:B--2---:R-:W1:Y:S02]  /*30c0*/  LDG.E.U8 R155, desc[UR36][R8.64+0x40] ;  /* 0x00004024089b7981 */ /* 0x004e64000c1e1100 */
[----:B-1----:R-:W-:-:S05]  /*30d0*/  PRMT R3, R155, 0x8880, RZ ;  /* 0x000088809b037816 */ /* 0x002fca00000000ff */
[----:B------:R-:W-:-:S07]  /*30e0*/  IMAD R12, R3, R154, RZ ;  /* 0x0000009a030c7224 */ /* 0x000fce00078e02ff */
.L_x_96:
[----:B------:R-:W-:Y:S05]  /*30f0*/  BSYNC B1 ;  /* 0x0000000000017941 */ /* 0x000fea0003800000 */
.L_x_95:
[----:B-1----:R-:W-:Y:S01]  /*3100*/  @!P5 IMAD R3, R56, R153, R12 ;  /* 0x000000993803d224 */ /* 0x002fe200078e020c */
[----:B------:R-:W-:Y:S04]  /*3110*/  BSSY B1, `(.L_x_97) ;  /* 0x0000006000017945 */ /* 0x000fe80003800000 */
[----:B------:R1:W-:Y:S01]  /*3120*/  @!P5 STG.E.U8 desc[UR36][R4.64+0x40], R3 ;  /* 0x000040030400d986 */ /* 0x0003e2000c101124 */
[----:B------:R-:W-:Y:S05]  /*3130*/  @P2 BRA `(.L_x_98) ;  /* 0x00000000000c2947 */ /* 0x000fea0003800000 */
[----:B--2---:R-:W1:Y:S02]  /*3140*/  LDG.E.U8 R155, desc[UR36][R8.64+0x41] ;  /* 0x00004124089b7981 */ /* 0x004e64000c1e1100 */
[----:B-1----:R-:W-:-:S05]  /*3150*/  PRMT R3, R155, 0x8880, RZ ;  /* 0x000088809b037816 */ /* 0x002fca00000000ff */
[----:B------:R-:W-:-:S07]  /*3160*/  IMAD R12, R3, R154, RZ ;  /* 0x0000009a030c7224 */ /* 0x000fce00078e02ff */
.L_x_98:
[----:B------:R-:W-:Y:S05]  /*3170*/  BSYNC B1 ;  /* 0x0000000000017941 */ /* 0x000fea0003800000 */
.L_x_97:
        /* <DEDUP_REMOVED lines=11> */
.L_x_100:
[----:B------:R-:W-:Y:S05]  /*3230*/  BSYNC B1 ;  /* 0x0000000000017941 */ /* 0x000fea0003800000 */
.L_x_99:
[----:B-1----:R-:W-:Y:S01]  /*3240*/  @!P4 IMAD R3, R58, R153, R12 ;  /* 0x000000993a03c224 */ /* 0x002fe200078e020c */
[----:B------:R-:W-:Y:S04]  /*3250*/  BSSY B1, `(.L_x_101) ;  /* 0x0000006000017945 */ /* 0x000fe80003800000 */
[----:B------:R1:W-:Y:S01]  /*3260*/  @!P4 STG.E.U8 desc[UR36][R6.64+0x40], R3 ;  /* 0x000040030600c986 */ /* 0x0003e2000c101124 */
[----:B------:R-:W-:Y:S05]  /*3270*/  @P3 BRA `(.L_x_102) ;  /* 0x00000000000c3947 */ /* 0x000fea0003800000 */
[----:B--2---:R-:W1:Y:S02]  /*3280*/  LDG.E.U8 R155, desc[UR36][R10.64+0x41] ;  /* 0x000041240a9b7981 */ /* 0x004e64000c1e1100 */
[----:B-1----:R-:W-:-:S05]  /*3290*/  PRMT R3, R155, 0x8880, RZ ;  /* 0x000088809b037816 */ /* 0x002fca00000000ff */
[----:B------:R-:W-:-:S07]  /*32a0*/  IMAD R12, R3, R154, RZ ;  /* 0x0000009a030c7224 */ /* 0x000fce00078e02ff */
.L_x_102:
[----:B------:R-:W-:Y:S05]  /*32b0*/  BSYNC B1 ;  /* 0x0000000000017941 */ /* 0x000fea0003800000 */
.L_x_101:
[----:B------:R-:W-:Y:S01]  /*32c0*/  @!P3 IMAD R59, R59, R153, R12 ;  /* 0x000000993b3bb224 */ /* 0x000fe200078e020c */
[----:B------:R-:W-:Y:S04]  /*32d0*/  BSSY B1, `(.L_x_103) ;  /* 0x0000006000017945 */ /* 0x000fe80003800000 */
[----:B------:R0:W-:Y:S01]  /*32e0*/  @!P3 STG.E.U8 desc[UR36][R6.64+0x41], R59 ;  /* 0x0000413b0600b986 */ /* 0x0001e2000c101124 */
[----:B------:R-:W-:Y:S05]  /*32f0*/  @P5 BRA `(.L_x_104) ;  /* 0x00000000000c5947 */ /* 0x000fea0003800000 */
[----:B--2---:R-:W1:Y:S02]  /*3300*/  LDG.E.U8 R155, desc[UR36][R8.64+0x48] ;  /* 0x00004824089b7981 */ /* 0x004e64000c1e1100 */
[----:B-1----:R-:W-:-:S05]  /*3310*/  PRMT R3, R155, 0x8880, RZ ;  /* 0x000088809b037816 */ /* 0x002fca00000000ff */
[----:B------:R-:W-:-:S07]  /*3320*/  IMAD R12, R3, R154, RZ ;  /* 0x0000009a030c7224 */ /* 0x000fce00078e02ff */
.L_x_104:
[----:B------:R-:W-:Y:S05]  /*3330*/  BSYNC B1 ;  /* 0x0000000000017941 */ /* 0x000fea0003800000 */
.L_x_103:
[----:B-1----:R-:W-:Y:S01]  /*3340*/  @!P5 IMAD R3, R60, R153, R12 ;  /* 0x000000993c03d224 */ /* 0x002fe200078e020c */
[----:B------:R-:W-:Y:S04]  /*3350*/  BSSY B1, `(.L_x_105) ;  /* 0x0000006000017945 */ /* 0x000fe80003800000 */
[----:B------:R1:W-:Y:S01]  /*3360*/  @!P5 STG.E.U8 desc[UR36][R4.64+0x48], R3 ;  /* 0x000048030400d986 */ /* 0x0003e2000c101124 */
[----:B------:R-:W-:Y:S05]  /*3370*/  @P2 BRA `(.L_x_106) ;  /* 0x00000000000c2947 */ /* 0x000fea0003800000 */
[----:B--2---:R-:W1:Y:S02]  /*3380*/  LDG.E.U8 R155, desc[UR36][R8.64+0x49] ;  /* 0x00004924089b7981 */ /* 0x004e64000c1e1100 */
[----:B-1----:R-:W-:-:S05]  /*3390*/  PRMT R3, R155, 0x8880, RZ ;  /* 0x000088809b037816 */ /* 0x002fca00000000ff */
[----:B------:R-:W-:-:S07]  /*33a0*/  IMAD R12, R3, R154, RZ ;  /* 0x0000009a030c7224 */ /* 0x000fce00078e02ff */
.L_x_106:
[----:B------:R-:W-:Y:S05]  /*33b0*/  BSYNC B1 ;  /* 0x0000000000017941 */ /* 0x000fea0003800000 */
.L_x_105:
        /* <DEDUP_REMOVED lines=11> */
.L_x_108:
[----:B------:R-:W-:Y:S05]  /*3470*/  BSYNC B1 ;  /* 0x0000000000017941 */ /* 0x000fea0003800000 */
.L_x_107:
[----:B-1----:R-:W-:Y:S01]  /*3480*/  @!P4 IMAD R3, R62, R153, R12 ;  /* 0x000000993e03c224 */ /* 0x002fe200078e020c */
[----:B------:R-:W-:Y:S04]  /*3490*/  BSSY B1, `(.L_x_109) ;  /* 0x0000006000017945 */ /* 0x000fe80003800000 */
[----:B------:R1:W-:Y:S01]  /*34a0*/  @!P4 STG.E.U8 desc[UR36][R6.64+0x48], R3 ;  /* 0x000048030600c986 */ /* 0x0003e2000c101124 */
[----:B------:R-:W-:Y:S05]  /*34b0*/  @P3 BRA `(.L_x_110) ;  /* 0x00000000000c3947 */ /* 0x000fea0003800000 */
[----:B--2---:R-:W1:Y:S02]  /*34c0*/  LDG.E.U8 R155, desc[UR36][R10.64+0x49] ;  /* 0x000049240a9b7981 */ /* 0x004e64000c1e1100 */
[----:B-1----:R-:W-:-:S05]  /*34d0*/  PRMT R3, R155, 0x8880, RZ ;  /* 0x000088809b037816 */ /* 0x002fca00000000ff */
[----:B------:R-:W-:-:S07]  /*34e0*/  IMAD R12, R3, R154, RZ ;  /* 0x0000009a030c7224 */ /* 0x000fce00078e02ff */
.L_x_110:
[----:B------:R-:W-:Y:S05]  /*34f0*/  BSYNC B1 ;  /* 0x0000000000017941 */ /* 0x000fea0003800000 */
.L_x_109:
[----:B------:R-:W-:Y:S01]  /*3500*/  @!P3 IMAD R63, R63, R153, R12 ;  /* 0x000000993f3fb224 */ /* 0x000fe200078e020c */
[----:B------:R-:W-:Y:S04]  /*3510*/  BSSY B1, `(.L_x_111) ;  /* 0x0000006000017945 */ /* 0x000fe80003800000 */
[----:B------:R0:W-:Y:S01]  /*3520*/  @!P3 STG.E.U8 desc[UR36][R6.64+0x49], R63 ;  /* 0x0000493f0600b986 */ /* 0x0001e2000c101124 */
[----:B------:R-:W-:Y:S05]  /*3530*/  @P5 BRA `(.L_x_112) ;  /* 0x00000000000c5947 */ /* 0x000fea0003800000 */
[----:B--2---:R-:W1:Y:S02]  /*3540*/  LDG.E.U8 R155, desc[UR36][R8.64+0x50] ;  /* 0x00005024089b7981 */ /* 0x004e64000c1e1100 */
[----:B-1----:R-:W-:-:S05]  /*3550*/  PRMT R3, R155, 0x8880, RZ ;  /* 0x000088809b037816 */ /* 0x002fca00000000ff */
[----:B------:R-:W-:-:S07]  /*3560*/  IMAD R12, R3, R154, RZ ;  /* 0x0000009a030c7224 */ /* 0x000fce00078e02ff */
.L_x_112:
[----:B------:R-:W-:Y:S05]  /*3570*/  BSYNC B1 ;  /* 0x0000000000017941 */ /* 0x000fea0003800000 */
.L_x_111:
[----:B-1----:R-:W-:Y:S01]  /*3580*/  @!P5 IMAD R3, R64, R153, R12 ;  /* 0x000000994003d224 */ /* 0x002fe200078e020c */
[----:B------:R-:W-:Y:S04]  /*3590*/  BSSY B1, `(.L_x_113) ;  /* 0x0000006000017945 */ /* 0x000fe80003800000 */
[----:B------:R1:W-:Y:S01]  /*35a0*/  @!P5 STG.E.U8 desc[UR36][R4.64+0x50], R3 ;  /* 0x000050030400d986 */ /* 0x0003e2000c101124 */
[----:B------:R-:W-:Y:S05]  /*35b0*/  @P2 BRA `(.L_x_114) ;  /* 0x00000000000c2947 */ /* 0x000fea0003800000 */
[----:B--2---:R-:W1:Y:S02]  /*35c0*/  LDG.E.U8 R155, desc[UR36][R8.64+0x51] ;  /* 0x00005124089b7981 */ /* 0x004e64000c1e1100 */
[----:B-1----:R-:W-:-:S05]  /*35d0*/  PRMT R3, R155, 0x8880, RZ ;  /* 0x000088809b037816 */ /* 0x002fca00000000ff */
[----:B------:R-:W-:-:S07]  /*35e0*/  IMAD R12, R3, R154, RZ ;  /* 0x0000009a030c7224 */ /* 0x000fce00078e02ff */
.L_x_114:
[----:B------:R-:W-:Y:S05]  /*35f0*/  BSYNC B1 ;  /* 0x0000000000017941 */ /* 0x000fea0003800000 */
.L_x_113:
        /* <DEDUP_REMOVED lines=11> */
.L_x_116:
[----:B------:R-:W-:Y:S05]  /*36b0*/  BSYNC B1 ;  /* 0x0000000000017941 */ /* 0x000fea0003800000 */
.L_x_115:
[----:B-1----:R-:W-:Y:S01]  /*36c0*/  @!P4 IMAD R3, R66, R153, R12 ;  /* 0x000000994203c224 */ /* 0x002fe200078e020c */
[----:B------:R-:W-:Y:S04]  /*36d0*/  BSSY B1, `(.L_x_117) ;  /* 0x0000006000017945 */ /* 0x000fe80003800000 */
[----:B------:R1:W-:Y:S01]  /*36e0*/  @!P4 STG.E.U8 desc[UR36][R6.64+0x50], R3 ;  /* 0x000050030600c986 */ /* 0x0003e2000c101124 */
[----:B------:R-:W-:Y:S05]  /*36f0*/  @P3 BRA `(.L_x_118) ;  /* 0x00000000000c3947 */ /* 0x000fea0003800000 */
[----:B--2---:R-:W1:Y:S02]  /*3700*/  LDG.E.U8 R155, desc[UR36][R10.64+0x51] ;  /* 0x000051240a9b7981 */ /* 0x004e64000c1e1100 */
[----:B-1----:R-:W-:-:S05]  /*3710*/  PRMT R3, R155, 0x8880, RZ ;  /* 0x000088809b037816 */ /* 0x002fca00000000ff */
[----:B------:R-:W-:-:S07]  /*3720*/  IMAD R12, R3, R154, RZ ;  /* 0x0000009a030c7224 */ /* 0x000fce00078e02ff */
.L_x_118:
[----:B------:R-:W-:Y:S05]  /*3730*/  BSYNC B1 ;  /* 0x0000000000017941 */ /* 0x000fea0003800000 */
.L_x_117:
[----:B------:R-:W-:Y:S01]  /*3740*/  @!P3 IMAD R67, R67, R153, R12 ;  /* 0x000000994343b224 */ /* 0x000fe200078e020c */
[----:B------:R-:W-:Y:S04]  /*3750*/  BSSY B1, `(.L_x_119) ;  /* 0x0000006000017945 */ /* 0x000fe80003800000 */
[----:B------:R0:W-:Y:S01]  /*3760*/  @!P3 STG.E.U8 desc[UR36][R6.64+0x51], R67 ;  /* 0x000051430600b986 */ /* 0x0001e2000c101124 */
[----:B------:R-:W-:Y:S05]  /*3770*/  @P5 BRA `(.L_x_120) ;  /* 0x00000000000c5947 */ /* 0x000fea0003800000 */
[----:B--2---:R-:W1:Y:S02]  /*3780*/  LDG.E.U8 R155, desc[UR36][R8.64+0x58] ;  /* 0x00005824089b7981 */ /* 0x004e64000c1e1100 */
[----:B-1----:R-:W-:-:S05]  /*3790*/  PRMT R3, R155, 0x8880, RZ ;  /* 0x000088809b037816 */ /* 0x002fca00000000ff */
[----:B------:R-:W-:-:S07]  /*37a0*/  IMAD R12, R3, R154, RZ ;  /* 0x0000009a030c7224 */ /* 0x000fce00078e02ff */
.L_x_120:
[----:B------:R-:W-:Y:S05]  /*37b0*/  BSYNC B1 ;  /* 0x0000000000017941 */ /* 0x000fea0003800000 */
.L_x_119:
[----:B-1----:R-:W-:Y:S01]  /*37c0*/  @!P5 IMAD R3, R68, R153, R12 ;  /* 0x000000994403d224 */ /* 0x002fe200078e020c */
[----:B------:R-:W-:Y:S04]  /*37d0*/  BSSY B1, `(.L_x_121) ;  /* 0x0000006000017945 */ /* 0x000fe80003800000 */
[----:B------:R1:W-:Y:S01]  /*37e0*/  @!P5 STG.E.U8 desc[UR36][R4.64+0x58], R3 ;  /* 0x000058030400d986 */ /* 0x0003e2000c101124 */
[----:B------:R-:W-:Y:S05]  /*37f0*/  @P2 BRA `(.L_x_122) ;  /* 0x00000000000c2947 */ /* 0x000fea0003800000 */
[----:B--2---:R-:W1:Y:S02]  /*3800*/  LDG.E.U8 R155, desc[UR36][R8.64+0x59] ;  /* 0x00005924089b7981 */ /* 0x004e64000c1e1100 */
[----:B-1----:R-:W-:-:S05]  /*3810*/  PRMT R3, R155, 0x8880, RZ ;  /* 0x000088809b037816 */ /* 0x002fca00000000ff */
[----:B------:R-:W-:-:S07]  /*3820*/  IMAD R12, R3, R154, RZ ;  /* 0x0000009a030c7224 */ /* 0x000fce00078e02ff */
.L_x_122:
[----:B------:R-:W-:Y:S05]  /*3830*/  BSYNC B1 ;  /* 0x0000000000017941 */ /* 0x000fea0003800000 */
.L_x_121:
        /* <DEDUP_REMOVED lines=11> */
.L_x_124:
[----:B------:R-:W-:Y:S05]  /*38f0*/  BSYNC B1 ;  /* 0x0000000000017941 */ /* 0x000fea0003800000 */
.L_x_123:
[----:B-1----:R-:W-:Y:S01]  /*3900*/  @!P4 IMAD R3, R70, R153, R12 ;  /* 0x000000994603c224 */ /* 0x002fe200078e020c */
[----:B------:R-:W-:Y:S04]  /*3910*/  BSSY B1, `(.L_x_125) ;  /* 0x0000006000017945 */ /* 0x000fe80003800000 */
[----:B------:R1:W-:Y:S01]  /*3920*/  @!P4 STG.E.U8 desc[UR36][R6.64+0x58], R3 ;  /* 0x000058030600c986 */ /* 0x0003e2000c101124 */
[----:B------:R-:W-:Y:S05]  /*3930*/  @P3 BRA `(.L_x_126) ;  /* 0x00000000000c3947 */ /* 0x000fea0003800000 */
[----:B--2---:R-:W1:Y:S02]  /*3940*/  LDG.E.U8 R155, desc[UR36][R10.64+0x59] ;  /* 0x000059240a9b7981 */ /* 0x004e64000c1e1100 */
[----:B-1----:R-:W-:-:S05]  /*3950*/  PRMT R3, R155, 0x8880, RZ ;  /* 0x000088809b037816 */ /* 0x002fca00000000ff */
[----:B------:R-:W-:-:S07]  /*3960*/  IMAD R12, R3, R154, RZ ;  /* 0x0000009a030c7224 */ /* 0x000fce00078e02ff */
.L_x_126:
[----:B------:R-:W-:Y:S05]  /*3970*/  BSYNC B1 ;  /* 0x0000000000017941 */ /* 0x000fea0003800000 */
.L_x_125:
[----:B------:R-:W-:Y:S01]  /*3980*/  @!P3 IMAD R71, R71, R153, R12 ;  /* 0x000000994747b224 */ /* 0x000fe200078e020c */
[----:B------:R-:W-:Y:S04]  /*3990*/  BSSY B1, `(.L_x_127) ;  /* 0x0000006000017945 */ /* 0x000fe80003800000 */
[----:B------:R0:W-:Y:S01]  /*39a0*/  @!P3 STG.E.U8 desc[UR36][R6.64+0x59], R71 ;  /* 0x000059470600b986 */ /* 0x0001e2000c101124 */
[----:B------:R-:W-:Y:S05]  /*39b0*/  @P5 BRA `(.L_x_128) ;  /* 0x00000000000c5947 */ /* 0x000fea0003800000 */
[----:B--2---:R-:W1:Y:S02]  /*39c0*/  LDG.E.U8 R155, desc[UR36][R8.64+0x60] ;  /* 0x00006024089b7981 */ /* 0x004e64000c1e1100 */
[----:B-1----:R-:W-:-:S05]  /*39d0*/  PRMT R3, R155, 0x8880, RZ ;  /* 0x000088809b037816 */ /* 0x002fca00000000ff */
[----:B------:R-:W-:-:S07]  /*39e0*/  IMAD R12, R3, R154, RZ ;  /* 0x0000009a030c7224 */ /* 0x000fce00078e02ff */
.L_x_128:
[----:B------:R-:W-:Y:S05]  /*39f0*/  BSYNC B1 ;  /* 0x0000000000017941 */ /* 0x000fea0003800000 */
.L_x_127:
[----:B-1----:R-:W-:Y:S01]  /*3a00*/  @!P5 IMAD R3, R72, R153, R12 ;  /* 0x000000994803d224 */ /* 0x002fe200078e020c */
[----:B------:R-:W-:Y:S04]  /*3a10*/  BSSY B1, `(.L_x_129) ;  /* 0x0000006000017945 */ /* 0x000fe80003800000 */
[----:B------:R1:W-:Y:S01]  /*3a20*/  @!P5 STG.E.U8 desc[UR36][R4.64+0x60], R3 ;  /* 0x000060030400d986 */ /* 0x0003e2000c101124 */
[----:B------:R-:W-:Y:S05]  /*3a30*/  @P2 BRA `(.L_x_130) ;  /* 0x00000000000c2947 */ /* 0x000fea0003800000 */
[----:B--2---:R-:W1:Y:S02]  /*3a40*/  LDG.E.U8 R155, desc[UR36][R8.64+0x61] ;  /* 0x00006124089b7981 */ /* 0x004e64000c1e1100 */
[----:B-1----:R-:W-:-:S05]  /*3a50*/  PRMT R3, R155, 0x8880, RZ ;  /* 0x000088809b037816 */ /* 0x002fca00000000ff */
[----:B------:R-:W-:-:S07]  /*3a60*/  IMAD R12, R3, R154, RZ ;  /* 0x0000009a030c7224 */ /* 0x000fce00078e02ff */
.L_x_130:
[----:B------:R-:W-:Y:S05]  /*3a70*/  BSYNC B1 ;  /* 0x0000000000017941 */ /* 0x000fea0003800000 */
.L_x_129:
        /* <DEDUP_REMOVED lines=11> */
.L_x_132:
[----:B------:R-:W-:Y:S05]  /*3b30*/  BSYNC B1 ;  /* 0x0000000000017941 */ /* 0x000fea0003800000 */
.L_x_131:
[----:B-1----:R-:W-:Y:S01]  /*3b40*/  @!P4 IMAD R3, R74, R153, R12 ;  /* 0x000000994a03c224 */ /* 0x002fe200078e020c */
[----:B------:R-:W-:Y:S04]  /*3b50*/  BSSY B1, `(.L_x_133) ;  /* 0x0000006000017945 */ /* 0x000fe80003800000 */
[----:B------:R1:W-:Y:S01]  /*3b60*/  @!P4 STG.E.U8 desc[UR36][R6.64+0x60], R3 ;  /* 0x000060030600c986 */ /* 0x0003e2000c101124 */
[----:B------:R-:W-:Y:S05]  /*3b70*/  @P3 BRA `(.L_x_134) ;  /* 0x00000000000c3947 */ /* 0x000fea0003800000 */
[----:B--2---:R-:W1:Y:S02]  /*3b80*/  LDG.E.U8 R155, desc[UR36][R10.64+0x61] ;  /* 0x000061240a9b7981 */ /* 0x004e64000c1e1100 */
[----:B-1----:R-:W-:-:S05]  /*3b90*/  PRMT R3, R155, 0x8880, RZ ;  /* 0x000088809b037816 */ /* 0x002fca00000000ff */
[----:B------:R-:W-:-:S07]  /*3ba0*/  IMAD R12, R3, R154, RZ ;  /* 0x0000009a030c7224 */ /* 0x000fce00078e02ff */
.L_x_134:
[----:B------:R-:W-:Y:S05]  /*3bb0*/  BSYNC B1 ;  /* 0x0000000000017941 */ /* 0x000fea0003800000 */
.L_x_133:
[----:B------:R-:W-:Y:S01]  /*3bc0*/  @!P3 IMAD R75, R75, R153, R12 ;  /* 0x000000994b4bb224 */ /* 0x000fe200078e020c */
[----:B------:R-:W-:Y:S04]  /*3bd0*/  BSSY B1, `(.L_x_135) ;  /* 0x0000006000017945 */ /* 0x000fe80003800000 */
[----:B------:R0:W-:Y:S01]  /*3be0*/  @!P3 STG.E.U8 desc[UR36][R6.64+0x61], R75 ;  /* 0x0000614b0600b986 */ /* 0x0001e2000c101124 */
[----:B------:R-:W-:Y:S05]  /*3bf0*/  @P5 BRA `(.L_x_136) ;  /* 0x00000000000c5947 */ /* 0x000fea0003800000 */
[----:B--2---:R-:W1:Y:S02]  /*3c00*/  LDG.E.U8 R155, desc[UR36][R8.64+0x68] ;  /* 0x00006824089b7981 */ /* 0x004e64000c1e1100 */
[----:B-1----:R-:W-:-:S05]  /*3c10*/  PRMT R3, R155, 0x8880, RZ ;  /* 0x000088809b037816 */ /* 0x002fca00000000ff */
[----:B------:R-:W-:-:S07]  /*3c20*/  IMAD R12, R3, R154, RZ ;  /* 0x0000009a030c7224 */ /* 0x000fce00078e02ff */
.L_x_136:
[----:B------:R-:W-:Y:S05]  /*3c30*/  BSYNC B1 ;  /* 0x0000000000017941 */ /* 0x000fea0003800000 */
.L_x_135:
[----:B-1----:R-:W-:Y:S01]  /*3c40*/  @!P5 IMAD R3, R76, R153, R12 ;  /* 0x000000994c03d224 */ /* 0x002fe200078e020c */
[----:B------:R-:W-:Y:S04]  /*3c50*/  BSSY B1, `(.L_x_137) ;  /* 0x0000006000017945 */ /* 0x000fe80003800000 */
[----:B------:R1:W-:Y:S01]  /*3c60*/  @!P5 STG.E.U8 desc[UR36][R4.64+0x68], R3 ;  /* 0x000068030400d986 */ /* 0x0003e2000c101124 */
[----:B------:R-:W-:Y:S05]  /*3c70*/  @P2 BRA `(.L_x_138) ;  /* 0x00000000000c2947 */ /* 0x000fea0003800000 */
[----:B--2---:R-:W1:Y:S02]  /*3c80*/  LDG.E.U8 R155, desc[UR36][R8.64+0x69] ;  /* 0x00006924089b7981 */ /* 0x004e64000c1e1100 */
[----:B-1----:R-:W-:-:S05]  /*3c90*/  PRMT R3, R155, 0x8880, RZ ;  /* 0x000088809b037816 */ /* 0x002fca00000000ff */
[----:B------:R-:W-:-:S07]  /*3ca0*/  IMAD R12, R3, R154, RZ ;  /* 0x0000009a030c7224 */ /* 0x000fce00078e02ff */
.L_x_138:
[----:B------:R-:W-:Y:S05]  /*3cb0*/  BSYNC B1 ;  /* 0x0000000000017941 */ /* 0x000fea0003800000 */
.L_x_137:
        /* <DEDUP_REMOVED lines=11> */
.L_x_140:
[----:B------:R-:W-:Y:S05]  /*3d70*/  BSYNC B1 ;  /* 0x0000000000017941 */ /* 0x000fea0003800000 */
.L_x_139:
[----:B-1----:R-:W-:Y:S01]  /*3d80*/  @!P4 IMAD R3, R78, R153, R12 ;  /* 0x000000994e03c224 */ /* 0x002fe200078e020c */
[----:B------:R-:W-:Y:S04]  /*3d90*/  BSSY B1, `(.L_x_141) ;  /* 0x0000006000017945 */ /* 0x000fe80003800000 */
[----:B------:R1:W-:Y:S01]  /*3da0*/  @!P4 STG.E.U8 desc[UR36][R6.64+0x68], R3 ;  /* 0x000068030600c986 */ /* 0x0003e2000c101124 */
[----:B------:R-:W-:Y:S05]  /*3db0*/  @P3 BRA `(.L_x_142) ;  /* 0x00000000000c3947 */ /* 0x000fea0003800000 */
[----:B--2---:R-:W1:Y:S02]  /*3dc0*/  LDG.E.U8 R155, desc[UR36][R10.64+0x69] ;  /* 0x000069240a9b7981 */ /* 0x004e64000c1e1100 */
[----:B-1----:R-:W-:-:S05]  /*3dd0*/  PRMT R3, R155, 0x8880, RZ ;  /* 0x000088809b037816 */ /* 0x002fca00000000ff */
[----:B------:R-:W-:-:S07]  /*3de0*/  IMAD R12, R3, R154, RZ ;  /* 0x0000009a030c7224 */ /* 0x000fce00078e02ff */
.L_x_142:
[----:B------:R-:W-:Y:S05]  /*3df0*/  BSYNC B1 ;  /* 0x0000000000017941 */ /* 0x000fea0003800000 */
.L_x_141:
[----:B------:R-:W-:Y:S01]  /*3e00*/  @!P3 IMAD R79, R79, R153, R12 ;  /* 0x000000994f4fb224 */ /* 0x000fe200078e020c */
[----:B------:R-:W-:Y:S04]  /*3e10*/  BSSY B1, `(.L_x_143) ;  /* 0x0000006000017945 */ /* 0x000fe80003800000 */
[----:B------:R0:W-:Y:S01]  /*3e20*/  @!P3 STG.E.U8 desc[UR36][R6.64+0x69], R79 ;  /* 0x0000694f0600b986 */ /* 0x0001e2000c101124 */
[----:B------:R-:W-:Y:S05]  /*3e30*/  @P5 BRA `(.L_x_144) ;  /* 0x00000000000c5947 */ /* 0x000fea0003800000 */
[----:B--2---:R-:W1:Y:S02]  /*3e40*/  LDG.E.U8 R155, desc[UR36][R8.64+0x70] ;  /* 0x00007024089b7981 */ /* 0x004e64000c1e1100 */
[----:B-1----:R-:W-:-:S05]  /*3e50*/  PRMT R3, R155, 0x8880, RZ ;  /* 0x000088809b037816 */ /* 0x002fca00000000ff */
[----:B------:R-:W-:-:S07]  /*3e60*/  IMAD R12, R3, R154, RZ ;  /* 0x0000009a030c7224 */ /* 0x000fce00078e02ff */
.L_x_144:
[----:B------:R-:W-:Y:S05]  /*3e70*/  BSYNC B1 ;  /* 0x0000000000017941 */ /* 0x000fea0003800000 */
.L_x_143:
[----:B-1----:R-:W-:Y:S01]  /*3e80*/  @!P5 IMAD R3, R80, R153, R12 ;  /* 0x000000995003d224 */ /* 0x002fe200078e020c */
[----:B------:R-:W-:Y:S04]  /*3e90*/  BSSY B1, `(.L_x_145) ;  /* 0x0000006000017945 */ /* 0x000fe80003800000 */
[----:B------:R1:W-:Y:S01]  /*3ea0*/  @!P5 STG.E.U8 desc[UR36][R4.64+0x70], R3 ;  /* 0x000070030400d986 */ /* 0x0003e2000c101124 */
[----:B------:R-:W-:Y:S05]  /*3eb0*/  @P2 BRA `(.L_x_146) ;  /* 0x00000000000c2947 */ /* 0x000fea0003800000 */
[----:B--2---:R-:W1:Y:S02]  /*3ec0*/  LDG.E.U8 R155, desc[UR36][R8.64+0x71] ;  /* 0x00007124089b7981 */ /* 0x004e64000c1e1100 */
[----:B-1----:R-:W-:-:S05]  /*3ed0*/  PRMT R3, R155, 0x8880, RZ ;  /* 0x000088809b037816 */ /* 0x002fca00000000ff */
[----:B------:R-:W-:-:S07]  /*3ee0*/  IMAD R12, R3, R154, RZ ;  /* 0x0000009a030c7224 */ /* 0x000fce00078e02ff */
.L_x_146:
[----:B------:R-:W-:Y:S05]  /*3ef0*/  BSYNC B1 ;  /* 0x0000000000017941 */ /* 0x000fea0003800000 */
.L_x_145:
        /* <DEDUP_REMOVED lines=11> */
.L_x_148:
[----:B------:R-:W-:Y:S05]  /*3fb0*/  BSYNC B1 ;  /* 0x0000000000017941 */ /* 0x000fea0003800000 */
.L_x_147:
[----:B-1----:R-:W-:Y:S01]  /*3fc0*/  @!P4 IMAD R3, R82, R153, R12 ;  /* 0x000000995203c224 */ /* 0x002fe200078e020c */
[----:B------:R-:W-:Y:S04]  /*3fd0*/  BSSY B1, `(.L_x_149) ;  /* 0x0000006000017945 */ /* 0x000fe80003800000 */
[----:B------:R1:W-:Y:S01]  /*3fe0*/  @!P4 STG.E.U8 desc[UR36][R6.64+0x70], R3 ;  /* 0x000070030600c986 */ /* 0x0003e2000c101124 */
[----:B------:R-:W-:Y:S05]  /*3ff0*/  @P3 BRA `(.L_x_150) ;  /* 0x00000000000c3947 */ /* 0x000fea0003800000 */
[----:B--2---:R-:W1:Y:S02]  /*4000*/  LDG.E.U8 R155, desc[UR36][R10.64+0x71] ;  /* 0x000071240a9b7981 */ /* 0x004e64000c1e1100 */
[----:B-1----:R-:W-:-:S05]  /*4010*/  PRMT R3, R155, 0x8880, RZ ;  /* 0x000088809b037816 */ /* 0x002fca00000000ff */
[----:B------:R-:W-:-:S07]  /*4020*/  IMAD R12, R3, R154, RZ ;  /* 0x0000009a030c7224 */ /* 0x000fce00078e02ff */
.L_x_150:
[----:B------:R-:W-:Y:S05]  /*4030*/  BSYNC B1 ;  /* 0x0000000000017941 */ /* 0x000fea0003800000 */
.L_x_149:
[----:B------:R-:W-:Y:S01]  /*4040*/  @!P3 IMAD R83, R83, R153, R12 ;  /* 0x000000995353b224 */ /* 0x000fe200078e020c */
[----:B------:R-:W-:Y:S04]  /*4050*/  BSSY B1, `(.L_x_151) ;  /* 0x0000006000017945 */ /* 0x000fe80003800000 */
[----:B------:R0:W-:Y:S01]  /*4060*/  @!P3 STG.E.U8 desc[UR36][R6.64+0x71], R83 ;  /* 0x000071530600b986 */ /* 0x0001e2000c101124 */
[----:B------:R-:W-:Y:S05]  /*4070*/  @P5 BRA `(.L_x_152) ;  /* 0x00000000000c5947 */ /* 0x000fea0003800000 */
[----:B--2---:R-:W1:Y:S02]  /*4080*/  LDG.E.U8 R155, desc[UR36][R8.64+0x78] ;  /* 0x00007824089b7981 */ /* 0x004e64000c1e1100 */
[----:B-1----:R-:W-:-:S05]  /*4090*/  PRMT R3, R155, 0x8880, RZ ;  /* 0x000088809b037816 */ /* 0x002fca00000000ff */
[----:B------:R-:W-:-:S07]  /*40a0*/  IMAD R12, R3, R154, RZ ;  /* 0x0000009a030c7224 */ /* 0x000fce00078e02ff */
.L_x_152:
[----:B------:R-:W-:Y:S05]  /*40b0*/  BSYNC B1 ;  /* 0x0000000000017941 */ /* 0x000fea0003800000 */
.L_x_151:
[----:B-1----:R-:W-:Y:S01]  /*40c0*/  @!P5 IMAD R3, R84, R153, R12 ;  /* 0x000000995403d224 */ /* 0x002fe200078e020c */
[----:B------:R-:W-:Y:S04]  /*40d0*/  BSSY B1, `(.L_x_153) ;  /* 0x0000006000017945 */ /* 0x000fe80003800000 */
[----:B------:R1:W-:Y:S01]  /*40e0*/  @!P5 STG.E.U8 desc[UR36][R4.64+0x78], R3 ;  /* 0x000078030400d986 */ /* 0x0003e2000c101124 */
[----:B------:R-:W-:Y:S05]  /*40f0*/  @P2 BRA `(.L_x_154) ;  /* 0x00000000000c2947 */ /* 0x000fea0003800000 */
[----:B--2---:R-:W1:Y:S02]  /*4100*/  LDG.E.U8 R155, desc[UR36][R8.64+0x79] ;  /* 0x00007924089b7981 */ /* 0x004e64000c1e1100 */
[----:B-1----:R-:W-:-:S05]  /*4110*/  PRMT R3, R155, 0x8880, RZ ;  /* 0x000088809b037816 */ /* 0x002fca00000000ff */
[----:B------:R-:W-:-:S07]  /*4120*/  IMAD R12, R3, R154, RZ ;  /* 0x0000009a030c7224 */ /* 0x000fce00078e02ff */
.L_x_154:
[----:B------:R-:W-:Y:S05]  /*4130*/  BSYNC B1 ;  /* 0x0000000000017941 */ /* 0x000fea0003800000 */
.L_x_153:
        /* <DEDUP_REMOVED lines=11> */
.L_x_156:
[----:B------:R-:W-:Y:S05]  /*41f0*/  BSYNC B1 ;  /* 0x0000000000017941 */ /* 0x000fea0003800000 */
.L_x_155:
[----:B-1----:R-:W-:Y:S01]  /*4200*/  @!P4 IMAD R3, R86, R153, R12 ;  /* 0x000000995603c224 */ /* 0x002fe200078e020c */
[----:B------:R-:W-:Y:S04]  /*4210*/  BSSY B1, `(.L_x_157) ;  /* 0x0000006000017945 */ /* 0x000fe80003800000 */
[----:B------:R1:W-:Y:S01]  /*4220*/  @!P4 STG.E.U8 desc[UR36][R6.64+0x78], R3 ;  /* 0x000078030600c986 */ /* 0x0003e2000c101124 */
[----:B------:R-:W-:Y:S05]  /*4230*/  @P3 BRA `(.L_x_158) ;  /* 0x00000000000c3947 */ /* 0x000fea0003800000 */
[----:B--2---:R-:W1:Y:S02]  /*4240*/  LDG.E.U8 R155, desc[UR36][R10.64+0x79] ;  /* 0x000079240a9b7981 */ /* 0x004e64000c1e1100 */
[----:B-1----:R-:W-:-:S05]  /*4250*/  PRMT R3, R155, 0x8880, RZ ;  /* 0x000088809b037816 */ /* 0x002fca00000000ff */
[----:B------:R-:W-:-:S07]  /*4260*/  IMAD R12, R3, R154, RZ ;  /* 0x0000009a030c7224 */ /* 0x000fce00078e02ff */
.L_x_158:
[----:B------:R-:W-:Y:S05]  /*4270*/  BSYNC B1 ;  /* 0x0000000000017941 */ /* 0x000fea0003800000 */
.L_x_157:
[----:B------:R-:W-:Y:S01]  /*4280*/  @!P3 IMAD R87, R87, R153, R12 ;  /* 0x000000995757b224 */ /* 0x000fe200078e020c */
[----:B------:R-:W-:Y:S04]  /*4290*/  BSSY B1, `(.L_x_159) ;  /* 0x0000006000017945 */ /* 0x000fe80003800000 */
[----:B------:R0:W-:Y:S01]  /*42a0*/  @!P3 STG.E.U8 desc[UR36][R6.64+0x79], R87 ;  /* 0x000079570600b986 */ /* 0x0001e2000c101124 */
[----:B------:R-:W-:Y:S05]  /*42b0*/  @P5 BRA `(.L_x_160) ;  /* 0x00000000000c5947 */ /* 0x000fea0003800000 */
[----:B--2---:R-:W1:Y:S02]  /*42c0*/  LDG.E.U8 R155, desc[UR36][R8.64+0x80] ;  /* 0x00008024089b7981 */ /* 0x004e64000c1e1100 */
[----:B-1----:R-:W-:-:S05]  /*42d0*/  PRMT R3, R155, 0x8880, RZ ;  /* 0x000088809b037816 */ /* 0x002fca00000000ff */
[----:B------:R-:W-:-:S07]  /*42e0*/  IMAD R12, R3, R154, RZ ;  /* 0x0000009a030c7224 */ /* 0x000fce00078e02ff */
.L_x_160:
[----:B------:R-:W-:Y:S05]  /*42f0*/  BSYNC B1 ;  /* 0x0000000000017941 */ /* 0x000fea0003800000 */
.L_x_159:
[----:B-1----:R-:W-:Y:S01]  /*4300*/  @!P5 IMAD R3, R88, R153, R12 ;  /* 0x000000995803d224 */ /* 0x002fe200078e020c */
[----:B------:R-:W-:Y:S04]  /*4310*/  BSSY B1, `(.L_x_161) ;  /* 0x0000006000017945 */ /* 0x000fe80003800000 */
[----:B------:R1:W-:Y:S01]  /*4320*/  @!P5 STG.E.U8 desc[UR36][R4.64+0x80], R3 ;  /* 0x000080030400d986 */ /* 0x0003e2000c101124 */
[----:B------:R-:W-:Y:S05]  /*4330*/  @P2 BRA `(.L_x_162) ;  /* 0x00000000000c2947 */ /* 0x000fea0003800000 */
[----:B--2---:R-:W1:Y:S02]  /*4340*/  LDG.E.U8 R155, desc[UR36][R8.64+0x81] ;  /* 0x00008124089b7981 */ /* 0x004e64000c1e1100 */
[----:B-1----:R-:W-:-:S05]  /*4350*/  PRMT R3, R155, 0x8880, RZ ;  /* 0x000088809b037816 */ /* 0x002fca00000000ff */
[----:B------:R-:W-:-:S07]  /*4360*/  IMAD R12, R3, R154, RZ ;  /* 0x0000009a030c7224 */ /* 0x000fce00078e02ff */
.L_x_162:
[----:B------:R-:W-:Y:S05]  /*4370*/  BSYNC B1 ;  /* 0x0000000000017941 */ /* 0x000fea0003800000 */
.L_x_161:
        /* <DEDUP_REMOVED lines=11> */
.L_x_164:
[----:B------:R-:W-:Y:S05]  /*4430*/  BSYNC B1 ;  /* 0x0000000000017941 */ /* 0x000fea0003800000 */
.L_x_163:
[----:B-1----:R-:W-:Y:S01]  /*4440*/  @!P4 IMAD R3, R90, R153, R12 ;  /* 0x000000995a03c224 */ /* 0x002fe200078e020c */
[----:B------:R-:W-:Y:S04]  /*4450*/  BSSY B1, `(.L_x_165) ;  /* 0x0000006000017945 */ /* 0x000fe80003800000 */
[----:B------:R1:W-:Y:S01]  /*4460*/  @!P4 STG.E.U8 desc[UR36][R6.64+0x80], R3 ;  /* 0x000080030600c986 */ /* 0x0003e2000c101124 */
[----:B------:R-:W-:Y:S05]  /*4470*/  @P3 BRA `(.L_x_166) ;  /* 0x00000000000c3947 */ /* 0x000fea0003800000 */
[----:B--2---:R-:W1:Y:S02]  /*4480*/  LDG.E.U8 R155, desc[UR36][R10.64+0x81] ;  /* 0x000081240a9b7981 */ /* 0x004e64000c1e1100 */
[----:B-1----:R-:W-:-:S05]  /*4490*/  PRMT R3, R155, 0x8880, RZ ;  /* 0x000088809b037816 */ /* 0x002fca00000000ff */
[----:B------:R-:W-:-:S07]  /*44a0*/  IMAD R12, R3, R154, RZ ;  /* 0x0000009a030c7224 */ /* 0x000fce00078e02ff */
.L_x_166:
[----:B------:R-:W-:Y:S05]  /*44b0*/  BSYNC B1 ;  /* 0x0000000000017941 */ /* 0x000fea0003800000 */
.L_x_165:
[----:B------:R-:W-:Y:S01]  /*44c0*/  @!P3 IMAD R91, R91, R153, R12 ;  /* 0x000000995b5bb224 */ /* 0x000fe200078e020c */
[----:B------:R-:W-:Y:S04]  /*44d0*/  BSSY B1, `(.L_x_167) ;  /* 0x0000006000017945 */ /* 0x000fe80003800000 */
[----:B------:R0:W-:Y:S01]  /*44e0*/  @!P3 STG.E.U8 desc[UR36][R6.64+0x81], R91 ;  /* 0x0000815b0600b986 */ /* 0x0001e2000c101124 */
[----:B------:R-:W-:Y:S05]  /*44f0*/  @P5 BRA `(.L_x_168) ;  /* 0x00000000000c5947 */ /* 0x000fea0003800000 */
[----:B--2---:R-:W1:Y:S02]  /*4500*/  LDG.E.U8 R155, desc[UR36][R8.64+0x88] ;  /* 0x00008824089b7981 */ /* 0x004e64000c1e1100 */
[----:B-1----:R-:W-:-:S05]  /*4510*/  PRMT R3, R155, 0x8880, RZ ;  /* 0x000088809b037816 */ /* 0x002fca00000000ff */
[----:B------:R-:W-:-:S07]  /*4520*/  IMAD R12, R3, R154, RZ ;  /* 0x0000009a030c7224 */ /* 0x000fce00078e02ff */
.L_x_168:
[----:B------:R-:W-:Y:S05]  /*4530*/  BSYNC B1 ;  /* 0x0000000000017941 */ /* 0x000fea0003800000 */
.L_x_167:
[----:B-1----:R-:W-:Y:S01]  /*4540*/  @!P5 IMAD R3, R92, R153, R12 ;  /* 0x000000995c03d224 */ /* 0x002fe200078e020c */
[----:B------:R-:W-:Y:S04]  /*4550*/  BSSY B1, `(.L_x_169) ;  /* 0x0000006000017945 */ /* 0x000fe80003800000 */
[----:B------:R1:W-:Y:S01]  /*4560*/  @!P5 STG.E.U8 desc[UR36][R4.64+0x88], R3 ;  /* 0x000088030400d986 */ /* 0x0003e2000c101124 */
[----:B------:R-:W-:Y:S05]  /*4570*/  @P2 BRA `(.L_x_170) ;  /* 0x00000000000c2947 */ /* 0x000fea0003800000 */
[----:B--2---:R-:W1:Y:S02]  /*4580*/  LDG.E.U8 R155, desc[UR36][R8.64+0x89] ;  /* 0x00008924089b7981 */ /* 0x004e64000c1e1100 */
[----:B-1----:R-:W-:-:S05]  /*4590*/  PRMT R3, R155, 0x8880, RZ ;  /* 0x000088809b037816 */ /* 0x002fca00000000ff */
[----:B------:R-:W-:-:S07]  /*45a0*/  IMAD R12, R3, R154, RZ ;  /* 0x0000009a030c7224 */ /* 0x000fce00078e02ff */
.L_x_170:
[----:B------:R-:W-:Y:S05]  /*45b0*/  BSYNC B1 ;  /* 0x0000000000017941 */ /* 0x000fea0003800000 */
.L_x_169:
        /* <DEDUP_REMOVED lines=11> */
.L_x_172:
[----:B------:R-:W-:Y:S05]  /*4670*/  BSYNC B1 ;  /* 0x0000000000017941 */ /* 0x000fea0003800000 */
.L_x_171:
[----:B-1----:R-:W-:Y:S01]  /*4680*/  @!P4 IMAD R3, R94, R153, R12 ;  /* 0x000000995e03c224 */ /* 0x002fe200078e020c */
[----:B------:R-:W-:Y:S04]  /*4690*/  BSSY B1, `(.L_x_173) ;  /* 0x0000006000017945 */ /* 0x000fe80003800000 */
[----:B------:R1:W-:Y:S01]  /*46a0*/  @!P4 STG.E.U8 desc[UR36][R6.64+0x88], R3 ;  /* 0x000088030600c986 */ /* 0x0003e2000c101124 */
[----:B------:R-:W-:Y:S05]  /*46b0*/  @P3 BRA `(.L_x_174) ;  /* 0x00000000000c3947 */ /* 0x000fea0003800000 */
[----:B--2---:R-:W1:Y:S02]  /*46c0*/  LDG.E.U8 R155, desc[UR36][R10.64+0x89] ;  /* 0x000089240a9b7981 */ /* 0x004e64000c1e1100 */
[----:B-1----:R-:W-:-:S05]  /*46d0*/  PRMT R3, R155, 0x8880, RZ ;  /* 0x000088809b037816 */ /* 0x002fca00000000ff */
[----:B------:R-:W-:-:S07]  /*46e0*/  IMAD R12, R3, R154, RZ ;  /* 0x0000009a030c7224 */ /* 0x000fce00078e02ff */
.L_x_174:
[----:B------:R-:W-:Y:S05]  /*46f0*/  BSYNC B1 ;  /* 0x0000000000017941 */ /* 0x000fea0003800000 */
.L_x_173:
[----:B------:R-:W-:Y:S01]  /*4700*/  @!P3 IMAD R95, R95, R153, R12 ;  /* 0x000000995f5fb224 */ /* 0x000fe200078e020c */
[----:B------:R-:W-:Y:S04]  /*4710*/  BSSY B1, `(.L_x_175) ;  /* 0x0000006000017945 */ /* 0x000fe80003800000 */
[----:B------:R0:W-:Y:S01]  /*4720*/  @!P3 STG.E.U8 desc[UR36][R6.64+0x89], R95 ;  /* 0x0000895f0600b986 */ /* 0x0001e2000c101124 */
[----:B------:R-:W-:Y:S05]  /*4730*/  @P5 BRA `(.L_x_176) ;  /* 0x00000000000c5947 */ /* 0x000fea0003800000 */
[----:B--2---:R-:W1:Y:S02]  /*4740*/  LDG.E.U8 R155, desc[UR36][R8.64+0x90] ;  /* 0x00009024089b7981 */ /* 0x004e64000c1e1100 */
[----:B-1----:R-:W-:-:S05]  /*4750*/  PRMT R3, R155, 0x8880, RZ ;  /* 0x000088809b037816 */ /* 0x002fca00000000ff */
[----:B------:R-:W-:-:S07]  /*4760*/  IMAD R12, R3, R154, RZ ;  /* 0x0000009a030c7224 */ /* 0x000fce00078e02ff */
.L_x_176:
[----:B------:R-:W-:Y:S05]  /*4770*/  BSYNC B1 ;  /* 0x0000000000017941 */ /* 0x000fea0003800000 */
.L_x_175:
[----:B-1----:R-:W-:Y:S01]  /*4780*/  @!P5 IMAD R3, R96, R153, R12 ;  /* 0x000000996003d224 */ /* 0x002fe200078e020c */
[----:B------:R-:W-:Y:S04]  /*4790*/  BSSY B1, `(.L_x_177) ;  /* 0x0000006000017945 */ /* 0x000fe80003800000 */
[----:B------:R1:W-:Y:S01]  /*47a0*/  @!P5 STG.E.U8 desc[UR36][R4.64+0x90], R3 ;  /* 0x000090030400d986 */ /* 0x0003e2000c101124 */
[----:B------:R-:W-:Y:S05]  /*47b0*/  @P2 BRA `(.L_x_178) ;  /* 0x00000000000c2947 */ /* 0x000fea0003800000 */
[----:B--2---:R-:W1:Y:S02]  /*47c0*/  LDG.E.U8 R155, desc[UR36][R8.64+0x91] ;  /* 0x00009124089b7981 */ /* 0x004e64000c1e1100 */
[----:B-1----:R-:W-:-:S05]  /*47d0*/  PRMT R3, R155, 0x8880, RZ ;  /* 0x000088809b037816 */ /* 0x002fca00000000ff */
[----:B------:R-:W-:-:S07]  /*47e0*/  IMAD R12, R3, R154, RZ ;  /* 0x0000009a030c7224 */ /* 0x000fce00078e02ff */
.L_x_178:
[----:B------:R-:W-:Y:S05]  /*47f0*/  BSYNC B1 ;  /* 0x0000000000017941 */ /* 0x000fea0003800000 */
.L_x_177:
        /* <DEDUP_REMOVED lines=11> */
.L_x_180:
[----:B------:R-:W-:Y:S05]  /*48b0*/  BSYNC B1 ;  /* 0x0000000000017941 */ /* 0x000fea0003800000 */
.L_x_179:
[----:B-1----:R-:W-:Y:S01]  /*48c0*/  @!P4 IMAD R3, R98, R153, R12 ;  /* 0x000000996203c224 */ /* 0x002fe200078e020c */
[----:B------:R-:W-:Y:S04]  /*48d0*/  BSSY B1, `(.L_x_181) ;  /* 0x0000006000017945 */ /* 0x000fe80003800000 */
[----:B------:R1:W-:Y:S01]  /*48e0*/  @!P4 STG.E.U8 desc[UR36][R6.64+0x90], R3 ;  /* 0x000090030600c986 */ /* 0x0003e2000c101124 */
[----:B------:R-:W-:Y:S05]  /*48f0*/  @P3 BRA `(.L_x_182) ;  /* 0x00000000000c3947 */ /* 0x000fea0003800000 */
[----:B--2---:R-:W1:Y:S02]  /*4900*/  LDG.E.U8 R155, desc[UR36][R10.64+0x91] ;  /* 0x000091240a9b7981 */ /* 0x004e64000c1e1100 */
[----:B-1----:R-:W-:-:S05]  /*4910*/  PRMT R3, R155, 0x8880, RZ ;  /* 0x000088809b037816 */ /* 0x002fca00000000ff */
[----:B------:R-:W-:-:S07]  /*4920*/  IMAD R12, R3, R154, RZ ;  /* 0x0000009a030c7224 */ /* 0x000fce00078e02ff */
.L_x_182:
[----:B------:R-:W-:Y:S05]  /*4930*/  BSYNC B1 ;  /* 0x0000000000017941 */ /* 0x000fea0003800000 */
.L_x_181:
[----:B------:R-:W-:Y:S01]  /*4940*/  @!P3 IMAD R99, R99, R153, R12 ;  /* 0x000000996363b224 */ /* 0x000fe200078e020c */
[----:B------:R-:W-:Y:S04]  /*4950*/  BSSY B1, `(.L_x_183) ;  /* 0x0000006000017945 */ /* 0x000fe80003800000 */
[----:B------:R0:W-:Y:S01]  /*4960*/  @!P3 STG.E.U8 desc[UR36][R6.64+0x91], R99 ;  /* 0x000091630600b986 */ /* 0x0001e2000c101124 */
[----:B------:R-:W-:Y:S05]  /*4970*/  @P5 BRA `(.L_x_184) ;  /* 0x00000000000c5947 */ /* 0x000fea0003800000 */
[----:B--2---:R-:W1:Y:S02]  /*4980*/  LDG.E.U8 R155, desc[UR36][R8.64+0x98] ;  /* 0x00009824089b7981 */ /* 0x004e64000c1e1100 */
[----:B-1----:R-:W-:-:S05]  /*4990*/  PRMT R3, R155, 0x8880, RZ ;  /* 0x000088809b037816 */ /* 0x002fca00000000ff */
[----:B------:R-:W-:-:S07]  /*49a0*/  IMAD R12, R3, R154, RZ ;  /* 0x0000009a030c7224 */ /* 0x000fce00078e02ff */
.L_x_184:
[----:B------:R-:W-:Y:S05]  /*49b0*/  BSYNC B1 ;  /* 0x0000000000017941 */ /* 0x000fea0003800000 */
.L_x_183:
[----:B-1----:R-:W-:Y:S01]  /*49c0*/  @!P5 IMAD R3, R100, R153, R12 ;  /* 0x000000996403d224 */ /* 0x002fe200078e020c */
[----:B------:R-:W-:Y:S04]  /*49d0*/  BSSY B1, `(.L_x_185) ;  /* 0x0000006000017945 */ /* 0x000fe80003800000 */
[----:B------:R1:W-:Y:S01]  /*49e0*/  @!P5 STG.E.U8 desc[UR36][R4.64+0x98], R3 ;  /* 0x000098030400d986 */ /* 0x0003e2000c101124 */
[----:B------:R-:W-:Y:S05]  /*49f0*/  @P2 BRA `(.L_x_186) ;  /* 0x00000000000c2947 */ /* 0x000fea0003800000 */
[----:B--2---:R-:W1:Y:S02]  /*4a00*/  LDG.E.U8 R155, desc[UR36][R8.64+0x99] ;  /* 0x00009924089b7981 */ /* 0x004e64000c1e1100 */
[----:B-1----:R-:W-:-:S05]  /*4a10*/  PRMT R3, R155, 0x8880, RZ ;  /* 0x000088809b037816 */ /* 0x002fca00000000ff */
[----:B------:R-:W-:-:S07]  /*4a20*/  IMAD R12, R3, R154, RZ ;  /* 0x0000009a030c7224 */ /* 0x000fce00078e02ff */
.L_x_186:
[----:B------:R-:W-:Y:S05]  /*4a30*/  BSYNC B1 ;  /* 0x0000000000017941 */ /* 0x000fea0003800000 */
.L_x_185:
        /* <DEDUP_REMOVED lines=11> */
.L_x_188:
[----:B------:R-:W-:Y:S05]  /*4af0*/  BSYNC B1 ;  /* 0x0000000000017941 */ /* 0x000fea0003800000 */
.L_x_187:
[----:B-1----:R-:W-:Y:S01]  /*4b00*/  @!P4 IMAD R3, R102, R153, R12 ;  /* 0x000000996603c224 */ /* 0x002fe200078e020c */
[----:B------:R-:W-:Y:S04]  /*4b10*/  BSSY B1, `(.L_x_189) ;  /* 0x0000006000017945 */ /* 0x000fe80003800000 */
[----:B------:R1:W-:Y:S01]  /*4b20*/  @!P4 STG.E.U8 desc[UR36][R6.64+0x98], R3 ;  /* 0x000098030600c986 */ /* 0x0003e2000c101124 */
[----:B------:R-:W-:Y:S05]  /*4b30*/  @P3 BRA `(.L_x_190) ;  /* 0x00000000000c3947 */ /* 0x000fea0003800000 */
[----:B--2---:R-:W1:Y:S02]  /*4b40*/  LDG.E.U8 R155, desc[UR36][R10.64+0x99] ;  /* 0x000099240a9b7981 */ /* 0x004e64000c1e1100 */
[----:B-1----:R-:W-:-:S05]  /*4b50*/  PRMT R3, R155, 0x8880, RZ ;  /* 0x000088809b037816 */ /* 0x002fca00000000ff */
[----:B------:R-:W-:-:S07]  /*4b60*/  IMAD R12, R3, R154, RZ ;  /* 0x0000009a030c7224 */ /* 0x000fce00078e02ff */
.L_x_190:
[----:B------:R-:W-:Y:S05]  /*4b70*/  BSYNC B1 ;  /* 0x0000000000017941 */ /* 0x000fea0003800000 */
.L_x_189:
[----:B------:R-:W-:Y:S01]  /*4b80*/  @!P3 IMAD R103, R103, R153, R12 ;  /* 0x000000996767b224 */ /* 0x000fe200078e020c */
[----:B------:R-:W-:Y:S04]  /*4b90*/  BSSY B1, `(.L_x_191) ;  /* 0x0000006000017945 */ /* 0x000fe80003800000 */
[----:B------:R0:W-:Y:S01]  /*4ba0*/  @!P3 STG.E.U8 desc[UR36][R6.64+0x99], R103 ;  /* 0x000099670600b986 */ /* 0x0001e2000c101124 */
[----:B------:R-:W-:Y:S05]  /*4bb0*/  @P5 BRA `(.L_x_192) ;  /* 0x00000000000c5947 */ /* 0x000fea0003800000 */
[----:B--2---:R-:W1:Y:S02]  /*4bc0*/  LDG.E.U8 R155, desc[UR36][R8.64+0xa0] ;  /* 0x0000a024089b7981 */ /* 0x004e64000c1e1100 */
[----:B-1----:R-:W-:-:S05]  /*4bd0*/  PRMT R3, R155, 0x8880, RZ ;  /* 0x000088809b037816 */ /* 0x002fca00000000ff */
[----:B------:R-:W-:-:S07]  /*4be0*/  IMAD R12, R3, R154, RZ ;  /* 0x0000009a030c7224 */ /* 0x000fce00078e02ff */
.L_x_192:
[----:B------:R-:W-:Y:S05]  /*4bf0*/  BSYNC B1 ;  /* 0x0000000000017941 */ /* 0x000fea0003800000 */
.L_x_191:
[----:B-1----:R-:W-:Y:S01]  /*4c00*/  @!P5 IMAD R3, R104, R153, R12 ;  /* 0x000000996803d224 */ /* 0x002fe200078e020c */
[----:B------:R-:W-:Y:S04]  /*4c10*/  BSSY B1, `(.L_x_193) ;  /* 0x0000006000017945 */ /* 0x000fe80003800000 */
[----:B------:R1:W-:Y:S01]  /*4c20*/  @!P5 STG.E.U8 desc[UR36][R4.64+0xa0], R3 ;  /* 0x0000a0030400d986 */ /* 0x0003e2000c101124 */
[----:B------:R-:W-:Y:S05]  /*4c30*/  @P2 BRA `(.L_x_194) ;  /* 0x00000000000c2947 */ /* 0x000fea0003800000 */
[----:B--2---:R-:W1:Y:S02]  /*4c40*/  LDG.E.U8 R155, desc[UR36][R8.64+0xa1] ;  /* 0x0000a124089b7981 */ /* 0x004e64000c1e1100 */
[----:B-1----:R-:W-:-:S05]  /*4c50*/  PRMT R3, R155, 0x8880, RZ ;  /* 0x000088809b037816 */ /* 0x002fca00000000ff */
[----:B------:R-:W-:-:S07]  /*4c60*/  IMAD R12, R3, R154, RZ ;  /* 0x0000009a030c7224 */ /* 0x000fce00078e02ff */
.L_x_194:
[----:B------:R-:W-:Y:S05]  /*4c70*/  BSYNC B1 ;  /* 0x0000000000017941 */ /* 0x000fea0003800000 */
.L_x_193:
        /* <DEDUP_REMOVED lines=11> */
.L_x_196:
[----:B------:R-:W-:Y:S05]  /*4d30*/  BSYNC B1 ;  /* 0x0000000000017941 */ /* 0x000fea0003800000 */
.L_x_195:
[----:B-1----:R-:W-:Y:S01]  /*4d40*/  @!P4 IMAD R3, R106, R153, R12 ;  /* 0x000000996a03c224 */ /* 0x002fe200078e020c */
[----:B------:R-:W-:Y:S04]  /*4d50*/  BSSY B1, `(.L_x_197) ;  /* 0x0000006000017945 */ /* 0x000fe80003800000 */
[----:B------:R1:W-:Y:S01]  /*4d60*/  @!P4 STG.E.U8 desc[UR36][R6.64+0xa0], R3 ;  /* 0x0000a0030600c986 */ /* 0x0003e2000c101124 */
[----:B------:R-:W-:Y:S05]  /*4d70*/  @P3 BRA `(.L_x_198) ;  /* 0x00000000000c3947 */ /* 0x000fea0003800000 */
[----:B--2---:R-:W1:Y:S02]  /*4d80*/  LDG.E.U8 R155, desc[UR36][R10.64+0xa1] ;  /* 0x0000a1240a9b7981 */ /* 0x004e64000c1e1100 */
[----:B-1----:R-:W-:-:S05]  /*4d90*/  PRMT R3, R155, 0x8880, RZ ;  /* 0x000088809b037816 */ /* 0x002fca00000000ff */
[----:B------:R-:W-:-:S07]  /*4da0*/  IMAD R12, R3, R154, RZ ;  /* 0x0000009a030c7224 */ /* 0x000fce00078e02ff */
.L_x_198:
[----:B------:R-:W-:Y:S05]  /*4db0*/  BSYNC B1 ;  /* 0x0000000000017941 */ /* 0x000fea0003800000 */
.L_x_197:
[----:B------:R-:W-:Y:S01]  /*4dc0*/  @!P3 IMAD R107, R107, R153, R12 ;  /* 0x000000996b6bb224 */ /* 0x000fe200078e020c */
[----:B------:R-:W-:Y:S04]  /*4dd0*/  BSSY B1, `(.L_x_199) ;  /* 0x0000006000017945 */ /* 0x000fe80003800000 */
[----:B------:R0:W-:Y:S01]  /*4de0*/  @!P3 STG.E.U8 desc[UR36][R6.64+0xa1], R107 ;  /* 0x0000a16b0600b986 */ /* 0x0001e2000c101124 */
[----:B------:R-:W-:Y:S05]  /*4df0*/  @P5 BRA `(.L_x_200) ;  /* 0x00000000000c5947 */ /* 0x000fea0003800000 */
[----:B--2---:R-:W1:Y:S02]  /*4e00*/  LDG.E.U8 R155, desc[UR36][R8.64+0xa8] ;  /* 0x0000a824089b7981 */ /* 0x004e64000c1e1100 */
[----:B-1----:R-:W-:-:S05]  /*4e10*/  PRMT R3, R155, 0x8880, RZ ;  /* 0x000088809b037816 */ /* 0x002fca00000000ff */
[----:B------:R-:W-:-:S07]  /*4e20*/  IMAD R12, R3, R154, RZ ;  /* 0x0000009a030c7224 */ /* 0x000fce00078e02ff */
.L_x_200:
[----:B------:R-:W-:Y:S05]  /*4e30*/  BSYNC B1 ;  /* 0x0000000000017941 */ /* 0x000fea0003800000 */
.L_x_199:
[----:B-1----:R-:W-:Y:S01]  /*4e40*/  @!P5 IMAD R3, R108, R153, R12 ;  /* 0x000000996c03d224 */ /* 0x002fe200078e020c */
[----:B------:R-:W-:Y:S04]  /*4e50*/  BSSY B1, `(.L_x_201) ;  /* 0x0000006000017945 */ /* 0x000fe80003800000 */
[----:B------:R1:W-:Y:S01]  /*4e60*/  @!P5 STG.E.U8 desc[UR36][R4.64+0xa8], R3 ;  /* 0x0000a8030400d986 */ /* 0x0003e2000c101124 */
[----:B------:R-:W-:Y:S05]  /*4e70*/  @P2 BRA `(.L_x_202) ;  /* 0x00000000000c2947 */ /* 0x000fea0003800000 */
[----:B--2---:R-:W1:Y:S02]  /*4e80*/  LDG.E.U8 R155, desc[UR36][R8.64+0xa9] ;  /* 0x0000a924089b7981 */ /* 0x004e64000c1e1100 */
[----:B-1----:R-:W-:-:S05]  /*4e90*/  PRMT R3, R155, 0x8880, RZ ;  /* 0x000088809b037816 */ /* 0x002fca00000000ff */
[----:B------:R-:W-:-:S07]  /*4ea0*/  IMAD R12, R3, R154, RZ ;  /* 0x0000009a030c7224 */ /* 0x000fce00078e02ff */
.L_x_202:
[----:B------:R-:W-:Y:S05]  /*4eb0*/  BSYNC B1 ;  /* 0x0000000000017941 */ /* 0x000fea0003800000 */
.L_x_201:
        /* <DEDUP_REMOVED lines=11> */
.L_x_204:
[----:B------:R-:W-:Y:S05]  /*4f70*/  BSYNC B1 ;  /* 0x0000000000017941 */ /* 0x000fea0003800000 */
.L_x_203:
[----:B-1----:R-:W-:Y:S01]  /*4f80*/  @!P4 IMAD R3, R110, R153, R12 ;  /* 0x000000996e03c224 */ /* 0x002fe200078e020c */
[----:B------:R-:W-:Y:S04]  /*4f90*/  BSSY B1, `(.L_x_205) ;  /* 0x0000006000017945 */ /* 0x000fe80003800000 */
[----:B------:R1:W-:Y:S01]  /*4fa0*/  @!P4 STG.E.U8 desc[UR36][R6.64+0xa8], R3 ;  /* 0x0000a8030600c986 */ /* 0x0003e2000c101124 */
[----:B------:R-:W-:Y:S05]  /*4fb0*/  @P3 BRA `(.L_x_206) ;  /* 0x00000000000c3947 */ /* 0x000fea0003800000 */
[----:B--2---:R-:W1:Y:S02]  /*4fc0*/  LDG.E.U8 R155, desc[UR36][R10.64+0xa9] ;  /* 0x0000a9240a9b7981 */ /* 0x004e64000c1e1100 */
[----:B-1----:R-:W-:-:S05]  /*4fd0*/  PRMT R3, R155, 0x8880, RZ ;  /* 0x000088809b037816 */ /* 0x002fca00000000ff */
[----:B------:R-:W-:-:S07]  /*4fe0*/  IMAD R12, R3, R154, RZ ;  /* 0x0000009a030c7224 */ /* 0x000fce00078e02ff */
.L_x_206:
[----:B------:R-:W-:Y:S05]  /*4ff0*/  BSYNC B1 ;  /* 0x0000000000017941 */ /* 0x000fea0003800000 */
.L_x_205:
[----:B------:R-:W-:Y:S01]  /*5000*/  @!P3 IMAD R111, R111, R153, R12 ;  /* 0x000000996f6fb224 */ /* 0x000fe200078e020c */
[----:B------:R-:W-:Y:S04]  /*5010*/  BSSY B1, `(.L_x_207) ;  /* 0x0000006000017945 */ /* 0x000fe80003800000 */
[----:B------:R0:W-:Y:S01]  /*5020*/  @!P3 STG.E.U8 desc[UR36][R6.64+0xa9], R111 ;  /* 0x0000a96f0600b986 */ /* 0x0001e2000c101124 */
[----:B------:R-:W-:Y:S05]  /*5030*/  @P5 BRA `(.L_x_208) ;  /* 0x00000000000c5947 */ /* 0x000fea0003800000 */
[----:B--2---:R-:W1:Y:S02]  /*5040*/  LDG.E.U8 R155, desc[UR36][R8.64+0xb0] ;  /* 0x0000b024089b7981 */ /* 0x004e64000c1e1100 */
[----:B-1----:R-:W-:-:S05]  /*5050*/  PRMT R3, R155, 0x8880, RZ ;  /* 0x000088809b037816 */ /* 0x002fca00000000ff */
[----:B------:R-:W-:-:S07]  /*5060*/  IMAD R12, R3, R154, RZ ;  /* 0x0000009a030c7224 */ /* 0x000fce00078e02ff */
.L_x_208:
[----:B------:R-:W-:Y:S05]  /*5070*/  BSYNC B1 ;  /* 0x0000000000017941 */ /* 0x000fea0003800000 */
.L_x_207:
[----:B-1----:R-:W-:Y:S01]  /*5080*/  @!P5 IMAD R3, R112, R153, R12 ;  /* 0x000000997003d224 */ /* 0x002fe200078e020c */
[----:B------:R-:W-:Y:S04]  /*5090*/  BSSY B1, `(.L_x_209) ;  /* 0x0000006000017945 */ /* 0x000fe80003800000 */
[----:B------:R1:W-:Y:S01]  /*50a0*/  @!P5 STG.E.U8 desc[UR36][R4.64+0xb0], R3 ;  /* 0x0000b0030400d986 */ /* 0x0003e2000c101124 */
[----:B------:R-:W-:Y:S05]  /*50b0*/  @P2 BRA `(.L_x_210) ;  /* 0x00000000000c2947 */ /* 0x000fea0003800000 */
[----:B--2---:R-:W1:Y:S02]  /*50c0*/  LDG.E.U8 R155, desc[UR36][R8.64+0xb1] ;  /* 0x0000b124089b7981 */ /* 0x004e64000c1e1100 */
[----:B-1----:R-:W-:-:S05]  /*50d0*/  PRMT R3, R155, 0x8880, RZ ;  /* 0x000088809b037816 */ /* 0x002fca00000000ff */
[----:B------:R-:W-:-:S07]  /*50e0*/  IMAD R12, R3, R154, RZ ;  /* 0x0000009a030c7224 */ /* 0x000fce00078e02ff */
.L_x_210:
[----:B------:R-:W-:Y:S05]  /*50f0*/  BSYNC B1 ;  /* 0x0000000000017941 */ /* 0x000fea0003800000 */
.L_x_209:
        /* <DEDUP_REMOVED lines=11> */
.L_x_212:
[----:B------:R-:W-:Y:S05]  /*51b0*/  BSYNC B1 ;  /* 0x0000000000017941 */ /* 0x000fea0003800000 */
.L_x_211:
[----:B-1----:R-:W-:Y:S01]  /*51c0*/  @!P4 IMAD R3, R114, R153, R12 ;  /* 0x000000997203c224 */ /* 0x002fe200078e020c */
[----:B------:R-:W-:Y:S04]  /*51d0*/  BSSY B1, `(.L_x_213) ;  /* 0x0000006000017945 */ /* 0x000fe80003800000 */
[----:B------:R1:W-:Y:S01]  /*51e0*/  @!P4 STG.E.U8 desc[UR36][R6.64+0xb0], R3 ;  /* 0x0000b0030600c986 */ /* 0x0003e2000c101124 */
[----:B------:R-:W-:Y:S05]  /*51f0*/  @P3 BRA `(.L_x_214) ;  /* 0x00000000000c3947 */ /* 0x000fea0003800000 */
[----:B--2---:R-:W1:Y:S02]  /*5200*/  LDG.E.U8 R155, desc[UR36][R10.64+0xb1] ;  /* 0x0000b1240a9b7981 */ /* 0x004e64000c1e1100 */
[----:B-1----:R-:W-:-:S05]  /*5210*/  PRMT R3, R155, 0x8880, RZ ;  /* 0x000088809b037816 */ /* 0x002fca00000000ff */
[----:B------:R-:W-:-:S07]  /*5220*/  IMAD R12, R3, R154, RZ ;  /* 0x0000009a030c7224 */ /* 0x000fce00078e02ff */
.L_x_214:
[----:B------:R-:W-:Y:S05]  /*5230*/  BSYNC B1 ;  /* 0x0000000000017941 */ /* 0x000fea0003800000 */
.L_x_213:
[----:B------:R-:W-:Y:S01]  /*5240*/  @!P3 IMAD R115, R115, R153, R12 ;  /* 0x000000997373b224 */ /* 0x000fe200078e020c */
[----:B------:R-:W-:Y:S04]  /*5250*/  BSSY B1, `(.L_x_215) ;  /* 0x0000006000017945 */ /* 0x000fe80003800000 */
[----:B------:R0:W-:Y:S01]  /*5260*/  @!P3 STG.E.U8 desc[UR36][R6.64+0xb1], R115 ;  /* 0x0000b1730600b986 */ /* 0x0001e2000c101124 */
[----:B------:R-:W-:Y:S05]  /*5270*/  @P5 BRA `(.L_x_216) ;  /* 0x00000000000c5947 */ /* 0x000fea0003800000 */
[----:B--2---:R-:W1:Y:S02]  /*5280*/  LDG.E.U8 R155, desc[UR36][R8.64+0xb8] ;  /* 0x0000b824089b7981 */ /* 0x004e64000c1e1100 */
[----:B-1----:R-:W-:-:S05]  /*5290*/  PRMT R3, R155, 0x8880, RZ ;  /* 0x000088809b037816 */ /* 0x002fca00000000ff */
[----:B------:R-:W-:-:S07]  /*52a0*/  IMAD R12, R3, R154, RZ ;  /* 0x0000009a030c7224 */ /* 0x000fce00078e02ff */
.L_x_216:
[----:B------:R-:W-:Y:S05]  /*52b0*/  BSYNC B1 ;  /* 0x0000000000017941 */ /* 0x000fea0003800000 */
.L_x_215:
[----:B-1----:R-:W-:Y:S01]  /*52c0*/  @!P5 IMAD R3, R116, R153, R12 ;  /* 0x000000997403d224 */ /* 0x002fe200078e020c */
[----:B------:R-:W-:Y:S04]  /*52d0*/  BSSY B1, `(.L_x_217) ;  /* 0x0000006000017945 */ /* 0x000fe80003800000 */
[----:B------:R1:W-:Y:S01]  /*52e0*/  @!P5 STG.E.U8 desc[UR36][R4.64+0xb8], R3 ;  /* 0x0000b8030400d986 */ /* 0x0003e2000c101124 */
[----:B------:R-:W-:Y:S05]  /*52f0*/  @P2 BRA `(.L_x_218) ;  /* 0x00000000000c2947 */ /* 0x000fea0003800000 */
[----:B--2---:R-:W1:Y:S02]  /*5300*/  LDG.E.U8 R155, desc[UR36][R8.64+0xb9] ;  /* 0x0000b924089b7981 */ /* 0x004e64000c1e1100 */
[----:B-1----:R-:W-:-:S05]  /*5310*/  PRMT R3, R155, 0x8880, RZ ;  /* 0x000088809b037816 */ /* 0x002fca00000000ff */
[----:B------:R-:W-:-:S07]  /*5320*/  IMAD R12, R3, R154, RZ ;  /* 0x0000009a030c7224 */ /* 0x000fce00078e02ff */
.L_x_218:
[----:B------:R-:W-:Y:S05]  /*5330*/  BSYNC B1 ;  /* 0x0000000000017941 */ /* 0x000fea0003800000 */
.L_x_217:
        /* <DEDUP_REMOVED lines=11> */
.L_x_220:
[----:B------:R-:W-:Y:S05]  /*53f0*/  BSYNC B1 ;  /* 0x0000000000017941 */ /* 0x000fea0003800000 */
.L_x_219:
[----:B-1----:R-:W-:Y:S01]  /*5400*/  @!P4 IMAD R3, R118, R153, R12 ;  /* 0x000000997603c224 */ /* 0x002fe200078e020c */
[----:B------:R-:W-:Y:S04]  /*5410*/  BSSY B1, `(.L_x_221) ;  /* 0x0000006000017945 */ /* 0x000fe80003800000 */
[----:B------:R1:W-:Y:S01]  /*5420*/  @!P4 STG.E.U8 desc[UR36][R6.64+0xb8], R3 ;  /* 0x0000b8030600c986 */ /* 0x0003e2000c101124 */
[----:B------:R-:W-:Y:S05]  /*5430*/  @P3 BRA `(.L_x_222) ;  /* 0x00000000000c3947 */ /* 0x000fea0003800000 */
[----:B--2---:R-:W1:Y:S02]  /*5440*/  LDG.E.U8 R155, desc[UR36][R10.64+0xb9] ;  /* 0x0000b9240a9b7981 */ /* 0x004e64000c1e1100 */
[----:B-1----:R-:W-:-:S05]  /*5450*/  PRMT R3, R155, 0x8880, RZ ;  /* 0x000088809b037816 */ /* 0x002fca00000000ff */
[----:B------:R-:W-:-:S07]  /*5460*/  IMAD R12, R3, R154, RZ ;  /* 0x0000009a030c7224 */ /* 0x000fce00078e02ff */
.L_x_222:
[----:B------:R-:W-:Y:S05]  /*5470*/  BSYNC B1 ;  /* 0x0000000000017941 */ /* 0x000fea0003800000 */
.L_x_221:
[----:B------:R-:W-:Y:S01]  /*5480*/  @!P3 IMAD R119, R119, R153, R12 ;  /* 0x000000997777b224 */ /* 0x000fe200078e020c */
[----:B------:R-:W-:Y:S04]  /*5490*/  BSSY B1, `(.L_x_223) ;  /* 0x0000006000017945 */ /* 0x000fe80003800000 */
[----:B------:R0:W-:Y:S01]  /*54a0*/  @!P3 STG.E.U8 desc[UR36][R6.64+0xb9], R119 ;  /* 0x0000b9770600b986 */ /* 0x0001e2000c101124 */
[----:B------:R-:W-:Y:S05]  /*54b0*/  @P5 BRA `(.L_x_224) ;  /* 0x00000000000c5947 */ /* 0x000fea0003800000 */
[----:B--2---:R-:W1:Y:S02]  /*54c0*/  LDG.E.U8 R155, desc[UR36][R8.64+0xc0] ;  /* 0x0000c024089b7981 */ /* 0x004e64000c1e1100 */
[----:B-1----:R-:W-:-:S05]  /*54d0*/  PRMT R3, R155, 0x8880, RZ ;  /* 0x000088809b037816 */ /* 0x002fca00000000ff */
[----:B------:R-:W-:-:S07]  /*54e0*/  IMAD R12, R3, R154, RZ ;  /* 0x0000009a030c7224 */ /* 0x000fce00078e02ff */
.L_x_224:
[----:B------:R-:W-:Y:S05]  /*54f0*/  BSYNC B1 ;  /* 0x0000000000017941 */ /* 0x000fea0003800000 */
.L_x_223:
[----:B-1----:R-:W-:Y:S01]  /*5500*/  @!P5 IMAD R3, R120, R153, R12 ;  /* 0x000000997803d224 */ /* 0x002fe200078e020c */
[----:B------:R-:W-:Y:S04]  /*5510*/  BSSY B1, `(.L_x_225) ;  /* 0x0000006000017945 */ /* 0x000fe80003800000 */
[----:B------:R1:W-:Y:S01]  /*5520*/  @!P5 STG.E.U8 desc[UR36][R4.64+0xc0], R3 ;  /* 0x0000c0030400d986 */ /* 0x0003e2000c101124 */
[----:B------:R-:W-:Y:S05]  /*5530*/  @P2 BRA `(.L_x_226) ;  /* 0x00000000000c2947 */ /* 0x000fea0003800000 */
[----:B--2---:R-:W1:Y:S02]  /*5540*/  LDG.E.U8 R155, desc[UR36][R8.64+0xc1] ;  /* 0x0000c124089b7981 */ /* 0x004e64000c1e1100 */
[----:B-1----:R-:W-:-:S05]  /*5550*/  PRMT R3, R155, 0x8880, RZ ;  /* 0x000088809b037816 */ /* 0x002fca00000000ff */
[----:B------:R-:W-:-:S07]  /*5560*/  IMAD R12, R3, R154, RZ ;  /* 0x0000009a030c7224 */ /* 0x000fce00078e02ff */
.L_x_226:
[----:B------:R-:W-:Y:S05]  /*5570*/  BSYNC B1 ;  /* 0x0000000000017941 */ /* 0x000fea0003800000 */
.L_x_225:
        /* <DEDUP_REMOVED lines=11> */
.L_x_228:
[----:B------:R-:W-:Y:S05]  /*5630*/  BSYNC B1 ;  /* 0x0000000000017941 */ /* 0x000fea0003800000 */
.L_x_227:
[----:B-1----:R-:W-:Y:S01]  /*5640*/  @!P4 IMAD R3, R122, R153, R12 ;  /* 0x000000997a03c224 */ /* 0x002fe200078e020c */
[----:B------:R-:W-:Y:S04]  /*5650*/  BSSY B1, `(.L_x_229) ;  /* 0x0000006000017945 */ /* 0x000fe80003800000 */
[----:B------:R1:W-:Y:S01]  /*5660*/  @!P4 STG.E.U8 desc[UR36][R6.64+0xc0], R3 ;  /* 0x0000c0030600c986 */ /* 0x0003e2000c101124 */
[----:B------:R-:W-:Y:S05]  /*5670*/  @P3 BRA `(.L_x_230) ;  /* 0x00000000000c3947 */ /* 0x000fea0003800000 */
[----:B--2---:R-:W1:Y:S02]  /*5680*/  LDG.E.U8 R155, desc[UR36][R10.64+0xc1] ;  /* 0x0000c1240a9b7981 */ /* 0x004e64000c1e1100 */
[----:B-1----:R-:W-:-:S05]  /*5690*/  PRMT R3, R155, 0x8880, RZ ;  /* 0x000088809b037816 */ /* 0x002fca00000000ff */
[----:B------:R-:W-:-:S07]  /*56a0*/  IMAD R12, R3, R154, RZ ;  /* 0x0000009a030c7224 */ /* 0x000fce00078e02ff */
.L_x_230:
[----:B------:R-:W-:Y:S05]  /*56b0*/  BSYNC B1 ;  /* 0x0000000000017941 */ /* 0x000fea0003800000 */
.L_x_229:
[----:B------:R-:W-:Y:S01]  /*56c0*/  @!P3 IMAD R123, R123, R153, R12 ;  /* 0x000000997b7bb224 */ /* 0x000fe200078e020c */
[----:B------:R-:W-:Y:S04]  /*56d0*/  BSSY B1, `(.L_x_231) ;  /* 0x0000006000017945 */ /* 0x000fe80003800000 */
[----:B------:R0:W-:Y:S01]  /*56e0*/  @!P3 STG.E.U8 desc[UR36][R6.64+0xc1], R123 ;  /* 0x0000c17b0600b986 */ /* 0x0001e2000c101124 */
[----:B------:R-:W-:Y:S05]  /*56f0*/  @P5 BRA `(.L_x_232) ;  /* 0x00000000000c5947 */ /* 0x000fea0003800000 */
[----:B--2---:R-:W1:Y:S02]  /*5700*/  LDG.E.U8 R155, desc[UR36][R8.64+0xc8] ;  /* 0x0000c824089b7981 */ /* 0x004e64000c1e1100 */
[----:B-1----:R-:W-:-:S05]  /*5710*/  PRMT R3, R155, 0x8880, RZ ;  /* 0x000088809b037816 */ /* 0x002fca00000000ff */
[----:B------:R-:W-:-:S07]  /*5720*/  IMAD R12, R3, R154, RZ ;  /* 0x0000009a030c7224 */ /* 0x000fce00078e02ff */
.L_x_232:
[----:B------:R-:W-:Y:S05]  /*5730*/  BSYNC B1 ;  /* 0x0000000000017941 */ /* 0x000fea0003800000 */
.L_x_231:
[----:B-1----:R-:W-:Y:S01]  /*5740*/  @!P5 IMAD R3, R124, R153, R12 ;  /* 0x000000997c03d224 */ /* 0x002fe200078e020c */
[----:B------:R-:W-:Y:S04]  /*5750*/  BSSY B1, `(.L_x_233) ;  /* 0x0000006000017945 */ /* 0x000fe80003800000 */
[----:B------:R1:W-:Y:S01]  /*5760*/  @!P5 STG.E.U8 desc[UR36][R4.64+0xc8], R3 ;  /* 0x0000c8030400d986 */ /* 0x0003e2000c101124 */
[----:B------:R-:W-:Y:S05]  /*5770*/  @P2 BRA `(.L_x_234) ;  /* 0x00000000000c2947 */ /* 0x000fea0003800000 */
[----:B--2---:R-:W1:Y:S02]  /*5780*/  LDG.E.U8 R155, desc[UR36][R8.64+0xc9] ;  /* 0x0000c924089b7981 */ /* 0x004e64000c1e1100 */
[----:B-1----:R-:W-:-:S05]  /*5790*/  PRMT R3, R155, 0x8880, RZ ;  /* 0x000088809b037816 */ /* 0x002fca00000000ff */
[----:B------:R-:W-:-:S07]  /*57a0*/  IMAD R12, R3, R154, RZ ;  /* 0x0000009a030c7224 */ /* 0x000fce00078e02ff */
.L_x_234:
[----:B------:R-:W-:Y:S05]  /*57b0*/  BSYNC B1 ;  /* 0x0000000000017941 */ /* 0x000fea0003800000 */
.L_x_233:
        /* <DEDUP_REMOVED lines=11> */
.L_x_236:
[----:B------:R-:W-:Y:S05]  /*5870*/  BSYNC B1 ;  /* 0x0000000000017941 */ /* 0x000fea0003800000 */
.L_x_235:
[----:B-1----:R-:W-:Y:S01]  /*5880*/  @!P4 IMAD R3, R126, R153, R12 ;  /* 0x000000997e03c224 */ /* 0x002fe200078e020c */
[----:B------:R-:W-:Y:S04]  /*5890*/  BSSY B1, `(.L_x_237) ;  /* 0x0000006000017945 */ /* 0x000fe80003800000 */
[----:B------:R1:W-:Y:S01]  /*58a0*/  @!P4 STG.E.U8 desc[UR36][R6.64+0xc8], R3 ;  /* 0x0000c8030600c986 */ /* 0x0003e2000c101124 */
[----:B------:R-:W-:Y:S05]  /*58b0*/  @P3 BRA `(.L_x_238) ;  /* 0x00000000000c3947 */ /* 0x000fea0003800000 */
[----:B--2---:R-:W1:Y:S02]  /*58c0*/  LDG.E.U8 R155, desc[UR36][R10.64+0xc9] ;  /* 0x0000c9240a9b7981 */ /* 0x004e64000c1e1100 */
[----:B-1----:R-:W-:-:S05]  /*58d0*/  PRMT R3, R155, 0x8880, RZ ;  /* 0x000088809b037816 */ /* 0x002fca00000000ff */
[----:B------:R-:W-:-:S07]  /*58e0*/  IMAD R12, R3, R154, RZ ;  /* 0x0000009a030c7224 */ /* 0x000fce00078e02ff */
.L_x_238:
[----:B------:R-:W-:Y:S05]  /*58f0*/  BSYNC B1 ;  /* 0x0000000000017941 */ /* 0x000fea0003800000 */
.L_x_237:
[----:B------:R-:W-:Y:S01]  /*5900*/  @!P3 IMAD R127, R127, R153, R12 ;  /* 0x000000997f7fb224 */ /* 0x000fe200078e020c */
[----:B------:R-:W-:Y:S04]  /*5910*/  BSSY B1, `(.L_x_239) ;  /* 0x0000006000017945 */ /* 0x000fe80003800000 */
[----:B------:R0:W-:Y:S01]  /*5920*/  @!P3 STG.E.U8 desc[UR36][R6.64+0xc9], R127 ;  /* 0x0000c97f0600b986 */ /* 0x0001e2000c101124 */
[----:B------:R-:W-:Y:S05]  /*5930*/  @P5 BRA `(.L_x_240) ;  /* 0x00000000000c5947 */ /* 0x000fea0003800000 */
[----:B--2---:R-:W1:Y:S02]  /*5940*/  LDG.E.U8 R155, desc[UR36][R8.64+0xd0] ;  /* 0x0000d024089b7981 */ /* 0x004e64000c1e1100 */
[----:B-1----:R-:W-:-:S05]  /*5950*/  PRMT R3, R155, 0x8880, RZ ;  /* 0x000088809b037816 */ /* 0x002fca00000000ff */
[----:B------:R-:W-:-:S07]  /*5960*/  IMAD R12, R3, R154, RZ ;  /* 0x0000009a030c7224 */ /* 0x000fce00078e02ff */
.L_x_240:
[----:B------:R-:W-:Y:S05]  /*5970*/  BSYNC B1 ;  /* 0x0000000000017941 */ /* 0x000fea0003800000 */
.L_x_239:
[----:B-1----:R-:W-:Y:S01]  /*5980*/  @!P5 IMAD R3, R128, R153, R12 ;  /* 0x000000998003d224 */ /* 0x002fe200078e020c */
[----:B------:R-:W-:Y:S04]  /*5990*/  BSSY B1, `(.L_x_241) ;  /* 0x0000006000017945 */ /* 0x000fe80003800000 */
[----:B------:R1:W-:Y:S01]  /*59a0*/  @!P5 STG.E.U8 desc[UR36][R4.64+0xd0], R3 ;  /* 0x0000d0030400d986 */ /* 0x0003e2000c101124 */
[----:B------:R-:W-:Y:S05]  /*59b0*/  @P2 BRA `(.L_x_242) ;  /* 0x00000000000c2947 */ /* 0x000fea0003800000 */
[----:B--2---:R-:W1:Y:S02]  /*59c0*/  LDG.E.U8 R155, desc[UR36][R8.64+0xd1] ;  /* 0x0000d124089b7981 */ /* 0x004e64000c1e1100 */
[----:B-1----:R-:W-:-:S05]  /*59d0*/  PRMT R3, R155, 0x8880, RZ ;  /* 0x000088809b037816 */ /* 0x002fca00000000ff */
[----:B------:R-:W-:-:S07]  /*59e0*/  IMAD R12, R3, R154, RZ ;  /* 0x0000009a030c7224 */ /* 0x000fce00078e02ff */
.L_x_242:
[----:B------:R-:W-:Y:S05]  /*59f0*/  BSYNC B1 ;  /* 0x0000000000017941 */ /* 0x000fea0003800000 */
.L_x_241:
        /* <DEDUP_REMOVED lines=11> */
.L_x_244:
[----:B------:R-:W-:Y:S05]  /*5ab0*/  BSYNC B1 ;  /* 0x0000000000017941 */ /* 0x000fea0003800000 */
.L_x_243:
[----:B-1----:R-:W-:Y:S01]  /*5ac0*/  @!P4 IMAD R3, R130, R153, R12 ;  /* 0x000000998203c224 */ /* 0x002fe200078e020c */
[----:B------:R-:W-:Y:S04]  /*5ad0*/  BSSY B1, `(.L_x_245) ;  /* 0x0000006000017945 */ /* 0x000fe80003800000 */
[----:B------:R1:W-:Y:S01]  /*5ae0*/  @!P4 STG.E.U8 desc[UR36][R6.64+0xd0], R3 ;  /* 0x0000d0030600c986 */ /* 0x0003e2000c101124 */
[----:B------:R-:W-:Y:S05]  /*5af0*/  @P3 BRA `(.L_x_246) ;  /* 0x00000000000c3947 */ /* 0x000fea0003800000 */
[----:B--2---:R-:W1:Y:S02]  /*5b00*/  LDG.E.U8 R155, desc[UR36][R10.64+0xd1] ;  /* 0x0000d1240a9b7981 */ /* 0x004e64000c1e1100 */
[----:B-1----:R-:W-:-:S05]  /*5b10*/  PRMT R3, R155, 0x8880, RZ ;  /* 0x000088809b037816 */ /* 0x002fca00000000ff */
[----:B------:R-:W-:-:S07]  /*5b20*/  IMAD R12, R3, R154, RZ ;  /* 0x0000009a030c7224 */ /* 0x000fce00078e02ff */
.L_x_246:
[----:B------:R-:W-:Y:S05]  /*5b30*/  BSYNC B1 ;  /* 0x0000000000017941 */ /* 0x000fea0003800000 */
.L_x_245:
[----:B------:R-:W-:Y:S01]  /*5b40*/  @!P3 IMAD R131, R131, R153, R12 ;  /* 0x000000998383b224 */ /* 0x000fe200078e020c */
[----:B------:R-:W-:Y:S04]  /*5b50*/  BSSY B1, `(.L_x_247) ;  /* 0x0000006000017945 */ /* 0x000fe80003800000 */
[----:B------:R0:W-:Y:S01]  /*5b60*/  @!P3 STG.E.U8 desc[UR36][R6.64+0xd1], R131 ;  /* 0x0000d1830600b986 */ /* 0x0001e2000c101124 */
[----:B------:R-:W-:Y:S05]  /*5b70*/  @P5 BRA `(.L_x_248) ;  /* 0x00000000000c5947 */ /* 0x000fea0003800000 */
[----:B--2---:R-:W1:Y:S02]  /*5b80*/  LDG.E.U8 R155, desc[UR36][R8.64+0xd8] ;  /* 0x0000d824089b7981 */ /* 0x004e64000c1e1100 */
[----:B-1----:R-:W-:-:S05]  /*5b90*/  PRMT R3, R155, 0x8880, RZ ;  /* 0x000088809b037816 */ /* 0x002fca00000000ff */
[----:B------:R-:W-:-:S07]  /*5ba0*/  IMAD R12, R3, R154, RZ ;  /* 0x0000009a030c7224 */ /* 0x000fce00078e02ff */
.L_x_248:
[----:B------:R-:W-:Y:S05]  /*5bb0*/  BSYNC B1 ;  /* 0x0000000000017941 */ /* 0x000fea0003800000 */
.L_x_247:
[----:B-1----:R-:W-:Y:S01]  /*5bc0*/  @!P5 IMAD R3, R132, R153, R12 ;  /* 0x000000998403d224 */ /* 0x002fe200078e020c */
[----:B------:R-:W-:Y:S04]  /*5bd0*/  BSSY B1, `(.L_x_249) ;  /* 0x0000006000017945 */ /* 0x000fe80003800000 */
[----:B------:R1:W-:Y:S01]  /*5be0*/  @!P5 STG.E.U8 desc[UR36][R4.64+0xd8], R3 ;  /* 0x0000d8030400d986 */ /* 0x0003e2000c101124 */
[----:B------:R-:W-:Y:S05]  /*5bf0*/  @P2 BRA `(.L_x_250) ;  /* 0x00000000000c2947 */ /* 0x000fea0003800000 */
[----:B--2---:R-:W1:Y:S02]  /*5c00*/  LDG.E.U8 R155, desc[UR36][R8.64+0xd9] ;  /* 0x0000d924089b7981 */ /* 0x004e64000c1e1100 */
[----:B-1----:R-:W-:-:S05]  /*5c10*/  PRMT R3, R155, 0x8880, RZ ;  /* 0x000088809b037816 */ /* 0x002fca00000000ff */
[----:B------:R-:W-:-:S07]  /*5c20*/  IMAD R12, R3, R154, RZ ;  /* 0x0000009a030c7224 */ /* 0x000fce00078e02ff */
.L_x_250:
[----:B------:R-:W-:Y:S05]  /*5c30*/  BSYNC B1 ;  /* 0x0000000000017941 */ /* 0x000fea0003800000 */
.L_x_249:
        /* <DEDUP_REMOVED lines=11> */
.L_x_252:
[----:B------:R-:W-:Y:S05]  /*5cf0*/  BSYNC B1 ;  /* 0x0000000000017941 */ /* 0x000fea0003800000 */
.L_x_251:
[----:B-1----:R-:W-:Y:S01]  /*5d00*/  @!P4 IMAD R3, R134, R153, R12 ;  /* 0x000000998603c224 */ /* 0x002fe200078e020c */
[----:B------:R-:W-:Y:S04]  /*5d10*/  BSSY B1, `(.L_x_253) ;  /* 0x0000006000017945 */ /* 0x000fe80003800000 */
[----:B------:R1:W-:Y:S01]  /*5d20*/  @!P4 STG.E.U8 desc[UR36][R6.64+0xd8], R3 ;  /* 0x0000d8030600c986 */ /* 0x0003e2000c101124 */
[----:B------:R-:W-:Y:S05]  /*5d30*/  @P3 BRA `(.L_x_254) ;  /* 0x00000000000c3947 */ /* 0x000fea0003800000 */
[----:B--2---:R-:W1:Y:S02]  /*5d40*/  LDG.E.U8 R155, desc[UR36][R10.64+0xd9] ;  /* 0x0000d9240a9b7981 */ /* 0x004e64000c1e1100 */
[----:B-1----:R-:W-:-:S05]  /*5d50*/  PRMT R3, R155, 0x8880, RZ ;  /* 0x000088809b037816 */ /* 0x002fca00000000ff */
[----:B------:R-:W-:-:S07]  /*5d60*/  IMAD R12, R3, R154, RZ ;  /* 0x0000009a030c7224 */ /* 0x000fce00078e02ff */
.L_x_254:
[----:B------:R-:W-:Y:S05]  /*5d70*/  BSYNC B1 ;  /* 0x0000000000017941 */ /* 0x000fea0003800000 */
.L_x_253:
[----:B------:R-:W-:Y:S01]  /*5d80*/  @!P3 IMAD R135, R135, R153, R12 ;  /* 0x000000998787b224 */ /* 0x000fe200078e020c */
[----:B------:R-:W-:Y:S04]  /*5d90*/  BSSY B1, `(.L_x_255) ;  /* 0x0000006000017945 */ /* 0x000fe80003800000 */
[----:B------:R0:W-:Y:S01]  /*5da0*/  @!P3 STG.E.U8 desc[UR36][R6.64+0xd9], R135 ;  /* 0x0000d9870600b986 */ /* 0x0001e2000c101124 */
[----:B------:R-:W-:Y:S05]  /*5db0*/  @P5 BRA `(.L_x_256) ;  /* 0x00000000000c5947 */ /* 0x000fea0003800000 */
[----:B--2---:R-:W1:Y:S02]  /*5dc0*/  LDG.E.U8 R155, desc[UR36][R8.64+0xe0] ;  /* 0x0000e024089b7981 */ /* 0x004e64000c1e1100 */
[----:B-1----:R-:W-:-:S05]  /*5dd0*/  PRMT R3, R155, 0x8880, RZ ;  /* 0x000088809b037816 */ /* 0x002fca00000000ff */
[----:B------:R-:W-:-:S07]  /*5de0*/  IMAD R12, R3, R154, RZ ;  /* 0x0000009a030c7224 */ /* 0x000fce00078e02ff */
.L_x_256:
[----:B------:R-:W-:Y:S05]  /*5df0*/  BSYNC B1 ;  /* 0x0000000000017941 */ /* 0x000fea0003800000 */
.L_x_255:
[----:B-1----:R-:W-:Y:S01]  /*5e00*/  @!P5 IMAD R3, R136, R153, R12 ;  /* 0x000000998803d224 */ /* 0x002fe200078e020c */
[----:B------:R-:W-:Y:S04]  /*5e10*/  BSSY B1, `(.L_x_257) ;  /* 0x0000006000017945 */ /* 0x000fe80003800000 */
[----:B------:R1:W-:Y:S01]  /*5e20*/  @!P5 STG.E.U8 desc[UR36][R4.64+0xe0], R3 ;  /* 0x0000e0030400d986 */ /* 0x0003e2000c101124 */
[----:B------:R-:W-:Y:S05]  /*5e30*/  @P2 BRA `(.L_x_258) ;  /* 0x00000000000c2947 */ /* 0x000fea0003800000 */
[----:B--2---:R-:W1:Y:S02]  /*5e40*/  LDG.E.U8 R155, desc[UR36][R8.64+0xe1] ;  /* 0x0000e124089b7981 */ /* 0x004e64000c1e1100 */
[----:B-1----:R-:W-:-:S05]  /*5e50*/  PRMT R3, R155, 0x8880, RZ ;  /* 0x000088809b037816 */ /* 0x002fca00000000ff */
[----:B------:R-:W-:-:S07]  /*5e60*/  IMAD R12, R3, R154, RZ ;  /* 0x0000009a030c7224 */ /* 0x000fce00078e02ff */
.L_x_258:
[----:B------:R-:W-:Y:S05]  /*5e70*/  BSYNC B1 ;  /* 0x0000000000017941 */ /* 0x000fea0003800000 */
.L_x_257:
        /* <DEDUP_REMOVED lines=11> */
.L_x_260:
[----:B------:R-:W-:Y:S05]  /*5f30*/  BSYNC B1 ;  /* 0x0000000000017941 */ /* 0x000fea0003800000 */
.L_x_259:
[----:B-1----:R-:W-:Y:S01]  /*5f40*/  @!P4 IMAD R3, R138, R153, R12 ;  /* 0x000000998a03c224 */ /* 0x002fe200078e020c */
[----:B------:R-:W-:Y:S04]  /*5f50*/  BSSY B1, `(.L_x_261) ;  /* 0x0000006000017945 */ /* 0x000fe80003800000 */
[----:B------:R1:W-:Y:S01]  /*5f60*/  @!P4 STG.E.U8 desc[UR36][R6.64+0xe0], R3 ;  /* 0x0000e0030600c986 */ /* 0x0003e2000c101124 */
[----:B------:R-:W-:Y:S05]  /*5f70*/  @P3 BRA `(.L_x_262) ;  /* 0x00000000000c3947 */ /* 0x000fea0003800000 */
[----:B--2---:R-:W1:Y:S02]  /*5f80*/  LDG.E.U8 R155, desc[UR36][R10.64+0xe1] ;  /* 0x0000e1240a9b7981 */ /* 0x004e64000c1e1100 */
[----:B-1----:R-:W-:-:S05]  /*5f90*/  PRMT R3, R155, 0x8880, RZ ;  /* 0x000088809b037816 */ /* 0x002fca00000000ff */
[----:B------:R-:W-:-:S07]  /*5fa0*/  IMAD R12, R3, R154, RZ ;  /* 0x0000009a030c7224 */ /* 0x000fce00078e02ff */
.L_x_262:
[----:B------:R-:W-:Y:S05]  /*5fb0*/  BSYNC B1 ;  /* 0x0000000000017941 */ /* 0x000fea0003800000 */
.L_x_261:
[----:B------:R-:W-:Y:S01]  /*5fc0*/  @!P3 IMAD R139, R139, R153, R12 ;  /* 0x000000998b8bb224 */ /* 0x000fe200078e020c */
[----:B------:R-:W-:Y:S04]  /*5fd0*/  BSSY B1, `(.L_x_263) ;  /* 0x0000006000017945 */ /* 0x000fe80003800000 */
[----:B------:R0:W-:Y:S01]  /*5fe0*/  @!P3 STG.E.U8 desc[UR36][R6.64+0xe1], R139 ;  /* 0x0000e18b0600b986 */ /* 0x0001e2000c101124 */
[----:B------:R-:W-:Y:S05]  /*5ff0*/  @P5 BRA `(.L_x_264) ;  /* 0x00000000000c5947 */ /* 0x000fea0003800000 */
[----:B--2---:R-:W1:Y:S02]  /*6000*/  LDG.E.U8 R155, desc[UR36][R8.64+0xe8] ;  /* 0x0000e824089b7981 */ /* 0x004e64000c1e1100 */
[----:B-1----:R-:W-:-:S05]  /*6010*/  PRMT R3, R155, 0x8880, RZ ;  /* 0x000088809b037816 */ /* 0x002fca00000000ff */
[----:B------:R-:W-:-:S07]  /*6020*/  IMAD R12, R3, R154, RZ ;  /* 0x0000009a030c7224 */ /* 0x000fce00078e02ff */
.L_x_264:
[----:B------:R-:W-:Y:S05]  /*6030*/  BSYNC B1 ;  /* 0x0000000000017941 */ /* 0x000fea0003800000 */
.L_x_263:
[----:B-1----:R-:W-:Y:S01]  /*6040*/  @!P5 IMAD R3, R140, R153, R12 ;  /* 0x000000998c03d224 */ /* 0x002fe200078e020c */
[----:B------:R-:W-:Y:S04]  /*6050*/  BSSY B1, `(.L_x_265) ;  /* 0x0000006000017945 */ /* 0x000fe80003800000 */
[----:B------:R1:W-:Y:S01]  /*6060*/  @!P5 STG.E.U8 desc[UR36][R4.64+0xe8], R3 ;  /* 0x0000e8030400d986 */ /* 0x0003e2000c101124 */
[----:B------:R-:W-:Y:S05]  /*6070*/  @P2 BRA `(.L_x_266) ;  /* 0x00000000000c2947 */ /* 0x000fea0003800000 */
[----:B--2---:R-:W1:Y:S02]  /*6080*/  LDG.E.U8 R155, desc[UR36][R8.64+0xe9] ;  /* 0x0000e924089b7981 */ /* 0x004e64000c1e1100 */
[----:B-1----:R-:W-:-:S05]  /*6090*/  PRMT R3, R155, 0x8880, RZ ;  /* 0x000088809b037816 */ /* 0x002fca00000000ff */
[----:B------:R-:W-:-:S07]  /*60a0*/  IMAD R12, R3, R154, RZ ;  /* 0x0000009a030c7224 */ /* 0x000fce00078e02ff */
.L_x_266:
[----:B------:R-:W-:Y:S05]  /*60b0*/  BSYNC B1 ;  /* 0x0000000000017941 */ /* 0x000fea0003800000 */
.L_x_265:
        /* <DEDUP_REMOVED lines=11> */
.L_x_268:
[----:B------:R-:W-:Y:S05]  /*6170*/  BSYNC B1 ;  /* 0x0000000000017941 */ /* 0x000fea0003800000 */
.L_x_267:
[----:B-1----:R-:W-:Y:S01]  /*6180*/  @!P4 IMAD R3, R142, R153, R12 ;  /* 0x000000998e03c224 */ /* 0x002fe200078e020c */
[----:B------:R-:W-:Y:S04]  /*6190*/  BSSY B1, `(.L_x_269) ;  /* 0x0000006000017945 */ /* 0x000fe80003800000 */
[----:B------:R1:W-:Y:S01]  /*61a0*/  @!P4 STG.E.U8 desc[UR36][R6.64+0xe8], R3 ;  /* 0x0000e8030600c986 */ /* 0x0003e2000c101124 */
[----:B------:R-:W-:Y:S05]  /*61b0*/  @P3 BRA `(.L_x_270) ;  /* 0x00000000000c3947 */ /* 0x000fea0003800000 */
[----:B--2---:R-:W1:Y:S02]  /*61c0*/  LDG.E.U8 R155, desc[UR36][R10.64+0xe9] ;  /* 0x0000e9240a9b7981 */ /* 0x004e64000c1e1100 */
[----:B-1----:R-:W-:-:S05]  /*61d0*/  PRMT R3, R155, 0x8880, RZ ;  /* 0x000088809b037816 */ /* 0x002fca00000000ff */
[----:B------:R-:W-:-:S07]  /*61e0*/  IMAD R12, R3, R154, RZ ;  /* 0x0000009a030c7224 */ /* 0x000fce00078e02ff */
.L_x_270:
[----:B------:R-:W-:Y:S05]  /*61f0*/  BSYNC B1 ;  /* 0x0000000000017941 */ /* 0x000fea0003800000 */
.L_x_269:
[----:B------:R-:W-:Y:S01]  /*6200*/  @!P3 IMAD R143, R143, R153, R12 ;  /* 0x000000998f8fb224 */ /* 0x000fe200078e020c */
[----:B------:R-:W-:Y:S04]  /*6210*/  BSSY B1, `(.L_x_271) ;  /* 0x0000006000017945 */ /* 0x000fe80003800000 */
[----:B------:R0:W-:Y:S01]  /*6220*/  @!P3 STG.E.U8 desc[UR36][R6.64+0xe9], R143 ;  /* 0x0000e98f0600b986 */ /* 0x0001e2000c101124 */
[----:B------:R-:W-:Y:S05]  /*6230*/  @P5 BRA `(.L_x_272) ;  /* 0x00000000000c5947 */ /* 0x000fea0003800000 */
[----:B--2---:R-:W1:Y:S02]  /*6240*/  LDG.E.U8 R155, desc[UR36][R8.64+0xf0] ;  /* 0x0000f024089b7981 */ /* 0x004e64000c1e1100 */
[----:B-1----:R-:W-:-:S05]  /*6250*/  PRMT R3, R155, 0x8880, RZ ;  /* 0x000088809b037816 */ /* 0x002fca00000000ff */
[----:B------:R-:W-:-:S07]  /*6260*/  IMAD R12, R3, R154, RZ ;  /* 0x0000009a030c7224 */ /* 0x000fce00078e02ff */
.L_x_272:
[----:B------:R-:W-:Y:S05]  /*6270*/  BSYNC B1 ;  /* 0x0000000000017941 */ /* 0x000fea0003800000 */
.L_x_271:
[----:B-1----:R-:W-:Y:S01]  /*6280*/  @!P5 IMAD R3, R144, R153, R12 ;  /* 0x000000999003d224 */ /* 0x002fe200078e020c */
[----:B------:R-:W-:Y:S04]  /*6290*/  BSSY B1, `(.L_x_273) ;  /* 0x0000006000017945 */ /* 0x000fe80003800000 */
[----:B------:R1:W-:Y:S01]  /*62a0*/  @!P5 STG.E.U8 desc[UR36][R4.64+0xf0], R3 ;  /* 0x0000f0030400d986 */ /* 0x0003e2000c101124 */
[----:B------:R-:W-:Y:S05]  /*62b0*/  @P2 BRA `(.L_x_274) ;  /* 0x00000000000c2947 */ /* 0x000fea0003800000 */
[----:B--2---:R-:W1:Y:S02]  /*62c0*/  LDG.E.U8 R155, desc[UR36][R8.64+0xf1] ;  /* 0x0000f124089b7981 */ /* 0x004e64000c1e1100 */
[----:B-1----:R-:W-:-:S05]  /*62d0*/  PRMT R3, R155, 0x8880, RZ ;  /* 0x000088809b037816 */ /* 0x002fca00000000ff */
[----:B------:R-:W-:-:S07]  /*62e0*/  IMAD R12, R3, R154, RZ ;  /* 0x0000009a030c7224 */ /* 0x000fce00078e02ff */
.L_x_274:
[----:B------:R-:W-:Y:S05]  /*62f0*/  BSYNC B1 ;  /* 0x0000000000017941 */ /* 0x000fea0003800000 */
.L_x_273:
[C---:B------:R-:W-:Y:S01]  /*6300*/  ISETP.LT.OR P4, PT, R0.reuse, 0xf1, !P0 ;  /* 0x000000f10000780c */ /* 0x040fe20004781670 */
[----:B------:R-:W-:Y:S01]  /*6310*/  @!P2 IMAD R145, R145, R153, R12 ;  /* 0x000000999191a224 */ /* 0x000fe200078e020c */
[----:B------:R-:W-:Y:S01]  /*6320*/  BSSY B1, `(.L_x_275) ;  /* 0x000000a000017945 */ /* 0x000fe20003800000 */
[C---:B------:R-:W-:Y:S02]  /*6330*/  ISETP.LT.OR P3, PT, R0.reuse, 0xf2, !P0 ;  /* 0x000000f20000780c */ /* 0x040fe40004761670 */
        /* <DEDUP_REMOVED lines=8> */
.L_x_276:
[----:B------:R-:W-:Y:S05]  /*63c0*/  BSYNC B1 ;  /* 0x0000000000017941 */ /* 0x000fea0003800000 */
.L_x_275:
[----:B-1----:R-:W-:Y:S01]  /*63d0*/  @!P4 IMAD R3, R146, R153, R12 ;  /* 0x000000999203c224 */ /* 0x002fe200078e020c */
[----:B------:R-:W-:Y:S04]  /*63e0*/  BSSY B1, `(.L_x_277) ;  /* 0x0000006000017945 */ /* 0x000fe80003800000 */
[----:B------:R1:W-:Y:S01]  /*63f0*/  @!P4 STG.E.U8 desc[UR36][R6.64+0xf0], R3 ;  /* 0x0000f0030600c986 */ /* 0x0003e2000c101124 */
[----:B------:R-:W-:Y:S05]  /*6400*/  @P3 BRA `(.L_x_278) ;  /* 0x00000000000c3947 */ /* 0x000fea0003800000 */
[----:B--2---:R-:W1:Y:S02]  /*6410*/  LDG.E.U8 R155, desc[UR36][R10.64+0xf1] ;  /* 0x0000f1240a9b7981 */ /* 0x004e64000c1e1100 */
[----:B-1----:R-:W-:-:S05]  /*6420*/  PRMT R3, R155, 0x8880, RZ ;  /* 0x000088809b037816 */ /* 0x002fca00000000ff */
[----:B------:R-:W-:-:S07]  /*6430*/  IMAD R12, R3, R154, RZ ;  /* 0x0000009a030c7224 */ /* 0x000fce00078e02ff */
.L_x_278:
[----:B------:R-:W-:Y:S05]  /*6440*/  BSYNC B1 ;  /* 0x0000000000017941 */ /* 0x000fea0003800000 */
.L_x_277:
[----:B------:R-:W-:Y:S01]  /*6450*/  @!P3 IMAD R147, R147, R153, R12 ;  /* 0x000000999393b224 */ /* 0x000fe200078e020c */
[----:B------:R-:W-:Y:S04]  /*6460*/  BSSY B1, `(.L_x_279) ;  /* 0x0000006000017945 */ /* 0x000fe80003800000 */
[----:B------:R0:W-:Y:S01]  /*6470*/  @!P3 STG.E.U8 desc[UR36][R6.64+0xf1], R147 ;  /* 0x0000f1930600b986 */ /* 0x0001e2000c101124 */
[----:B------:R-:W-:Y:S05]  /*6480*/  @P2 BRA `(.L_x_280) ;  /* 0x00000000000c2947 */ /* 0x000fea0003800000 */
[----:B--2---:R-:W1:Y:S02]  /*6490*/  LDG.E.U8 R155, desc[UR36][R8.64+0xf8] ;  /* 0x0000f824089b7981 */ /* 0x004e64000c1e1100 */
[----:B-1----:R-:W-:-:S05]  /*64a0*/  PRMT R3, R155, 0x8880, RZ ;  /* 0x000088809b037816 */ /* 0x002fca00000000ff */
[----:B------:R-:W-:-:S07]  /*64b0*/  IMAD R12, R3, R154, RZ ;  /* 0x0000009a030c7224 */ /* 0x000fce00078e02ff */
.L_x_280:
[----:B------:R-:W-:Y:S05]  /*64c0*/  BSYNC B1 ;  /* 0x0000000000017941 */ /* 0x000fea0003800000 */
.L_x_279:
[----:B-1----:R-:W-:Y:S01]  /*64d0*/  @!P2 IMAD R3, R148, R153, R12 ;  /* 0x000000999403a224 */ /* 0x002fe200078e020c */
[----:B------:R-:W-:Y:S04]  /*64e0*/  BSSY B1, `(.L_x_281) ;  /* 0x0000006000017945 */ /* 0x000fe80003800000 */
[----:B------:R1:W-:Y:S01]  /*64f0*/  @!P2 STG.E.U8 desc[UR36][R4.64+0xf8], R3 ;  /* 0x0000f8030400a986 */ /* 0x0003e2000c101124 */
[----:B------:R-:W-:Y:S05]  /*6500*/  @P1 BRA `(.L_x_282) ;  /* 0x00000000000c1947 */ /* 0x000fea0003800000 */
[----:B--2---:R-:W1:Y:S02]  /*6510*/  LDG.E.U8 R155, desc[UR36][R8.64+0xf9] ;  /* 0x0000f924089b7981 */ /* 0x004e64000c1e1100 */
[----:B-1----:R-:W-:-:S05]  /*6520*/  PRMT R3, R155, 0x8880, RZ ;  /* 0x000088809b037816 */ /* 0x002fca00000000ff */
[----:B------:R-:W-:-:S07]  /*6530*/  IMAD R12, R3, R154, RZ ;  /* 0x0000009a030c7224 */ /* 0x000fce00078e02ff */
.L_x_282:
[----:B------:R-:W-:Y:S05]  /*6540*/  BSYNC B1 ;  /* 0x0000000000017941 */ /* 0x000fea0003800000 */
.L_x_281:
[----:B------:R-:W-:Y:S01]  /*6550*/  @!P1 IMAD R149, R149, R153, R12 ;  /* 0x0000009995959224 */ /* 0x000fe200078e020c */
[----:B------:R-:W-:Y:S04]  /*6560*/  BSSY B1, `(.L_x_283) ;  /* 0x0000006000017945 */ /* 0x000fe80003800000 */
[----:B------:R0:W-:Y:S01]  /*6570*/  @!P1 STG.E.U8 desc[UR36][R4.64+0xf9], R149 ;  /* 0x0000f99504009986 */ /* 0x0001e2000c101124 */
[----:B------:R-:W-:Y:S05]  /*6580*/  @P5 BRA `(.L_x_284) ;  /* 0x00000000000c5947 */ /* 0x000fea0003800000 */
[----:B--2---:R-:W1:Y:S02]  /*6590*/  LDG.E.U8 R155, desc[UR36][R10.64+0xf8] ;  /* 0x0000f8240a9b7981 */ /* 0x004e64000c1e1100 */
[----:B-1----:R-:W-:-:S05]  /*65a0*/  PRMT R3, R155, 0x8880, RZ ;  /* 0x000088809b037816 */ /* 0x002fca00000000ff */
[----:B------:R-:W-:-:S07]  /*65b0*/  IMAD R12, R3, R154, RZ ;  /* 0x0000009a030c7224 */ /* 0x000fce00078e02ff */
.L_x_284:
[----:B------:R-:W-:Y:S05]  /*65c0*/  BSYNC B1 ;  /* 0x0000000000017941 */ /* 0x000fea0003800000 */
.L_x_283:
[----:B-1----:R-:W-:Y:S01]  /*65d0*/  @!P5 IMAD R3, R150, R153, R12 ;  /* 0x000000999603d224 */ /* 0x002fe200078e020c */
[----:B------:R-:W-:Y:S01]  /*65e0*/  ISETP.LT.OR P0, PT, R0, 0xfa, !P0 ;  /* 0x000000fa0000780c */ /* 0x000fe20004701670 */
[----:B------:R-:W-:Y:S03]  /*65f0*/  BSSY B1, `(.L_x_285) ;  /* 0x0000006000017945 */ /* 0x000fe60003800000 */
[----:B------:R1:W-:Y:S09]  /*6600*/  @!P5 STG.E.U8 desc[UR36][R6.64+0xf8], R3 ;  /* 0x0000f8030600d986 */ /* 0x0003f2000c101124 */
[----:B------:R-:W-:Y:S05]  /*6610*/  @P0 BRA `(.L_x_286) ;  /* 0x00000000000c0947 */ /* 0x000fea0003800000 */
[----:B--2---:R-:W1:Y:S02]  /*6620*/  LDG.E.U8 R155, desc[UR36][R10.64+0xf9] ;  /* 0x0000f9240a9b7981 */ /* 0x004e64000c1e1100 */
[----:B-1----:R-:W-:-:S05]  /*6630*/  PRMT R3, R155, 0x8880, RZ ;  /* 0x000088809b037816 */ /* 0x002fca00000000ff */
[----:B------:R-:W-:-:S07]  /*6640*/  IMAD R12, R3, R154, RZ ;  /* 0x0000009a030c7224 */ /* 0x000fce00078e02ff */
.L_x_286:
[----:B------:R-:W-:Y:S05]  /*6650*/  BSYNC B1 ;  /* 0x0000000000017941 */ /* 0x000fea0003800000 */
.L_x_285:
[----:B------:R-:W-:Y:S01]  /*6660*/  IMAD R151, R151, R153, R12 ;  /* 0x0000009997977224 */ /* 0x000fe200078e020c */
[----:B------:R-:W-:Y:S06]  /*6670*/  @P0 BRA `(.L_x_287) ;  /* 0x0000001800100947 */ /* 0x000fec0003800000 */
[----:B------:R0:W-:Y:S01]  /*6680*/  STG.E.U8 desc[UR36][R6.64+0xf9], R151 ;  /* 0x0000f99706007986 */ /* 0x0001e2000c101124 */
[----:B------:R-:W-:Y:S05]  /*6690*/  BRA `(.L_x_287) ;  /* 0x0000001800087947 */ /* 0x000fea0003800000 */
.L_x_30:
[C---:B------:R-:W-:Y:S02]  /*66a0*/  ISETP.GE.AND P1, PT, R160.reuse, 0x1, PT ;  /* 0x00000001a000780c */ /* 0x040fe40003f26270 */
[----:B------:R-:W-:Y:S02]  /*66b0*/  ISETP.GE.AND P0, PT, R160, 0x9, PT ;  /* 0x00000009a000780c */ /* 0x000fe40003f06270 */
[C---:B------:R-:W-:Y:S02]  /*66c0*/  ISETP.LT.OR P4, PT, R0.reuse, 0x1, !P1 ;  /* 0x000000010000780c */ /* 0x040fe40004f81670 */
[C---:B------:R-:W-:Y:S02]  /*66d0*/  ISETP.LT.OR P3, PT, R0.reuse, 0x2, !P1 ;  /* 0x000000020000780c */ /* 0x040fe40004f61670 */
[C---:B------:R-:W-:Y:S02]  /*66e0*/  ISETP.LT.OR P2, PT, R0.reuse, 0x1, !P0 ;  /* 0x000000010000780c */ /* 0x040fe40004741670 */
[----:B------:R-:W-:-:S07]  /*66f0*/  ISETP.LT.OR P5, PT, R0, 0x2, !P0 ;  /* 0x000000020000780c */ /* 0x000fce00047a1670 */
[-C--:B------:R-:W-:Y:S02]  /*6700*/  @!P4 IMAD R3, R24, R153.reuse, RZ ;  /* 0x000000991803c224 */ /* 0x080fe400078e02ff */
[-C--:B------:R-:W-:Y:S02]  /*6710*/  @!P3 IMAD R25, R25, R153.reuse, RZ ;  /* 0x000000991919b224 */ /* 0x080fe400078e02ff */
[-C--:B------:R-:W-:Y:S01]  /*6720*/  @!P2 IMAD R9, R26, R153.reuse, RZ ;  /* 0x000000991a09a224 */ /* 0x080fe200078e02ff */
[----:B------:R0:W-:Y:S01]  /*6730*/  @!P4 STG.E.U8 desc[UR36][R4.64], R3 ;  /* 0x000000030400c986 */ /* 0x0001e2000c101124 */
[C---:B------:R-:W-:Y:S01]  /*6740*/  ISETP.LT.OR P4, PT, R0.reuse, 0x9, !P1 ;  /* 0x000000090000780c */ /* 0x040fe20004f81670 */
[----:B------:R-:W-:Y:S02]  /*6750*/  @!P5 IMAD R27, R27, R153, RZ ;  /* 0x000000991b1bd224 */ /* 0x000fe400078e02ff */
[----:B------:R-:W-:Y:S01]  /*6760*/  @!P3 STG.E.U8 desc[UR36][R4.64+0x1], R25 ;  /* 0x000001190400b986 */ /* 0x000fe2000c101124 */
[----:B------:R-:W-:-:S03]  /*6770*/  ISETP.LT.OR P3, PT, R0, 0xa, !P1 ;  /* 0x0000000a0000780c */ /* 0x000fc60004f61670 */
[----:B------:R1:W-:Y:S01]  /*6780*/  @!P2 STG.E.U8 desc[UR36][R6.64], R9 ;  /* 0x000000090600a986 */ /* 0x0003e2000c101124 */
[----:B------:R-:W-:-:S03]  /*6790*/  ISETP.LT.OR P2, PT, R0, 0x9, !P0 ;  /* 0x000000090000780c */ /* 0x000fc60004741670 */
[----:B------:R-:W-:Y:S01]  /*67a0*/  @!P5 STG.E.U8 desc[UR36][R6.64+0x1], R27 ;  /* 0x0000011b0600d986 */ /* 0x000fe2000c101124 */
[----:B------:R-:W-:Y:S01]  /*67b0*/  ISETP.LT.OR P5, PT, R0, 0xa, !P0 ;  /* 0x0000000a0000780c */ /* 0x000fe200047a1670 */
[----:B------:R-:W-:-:S04]  /*67c0*/  @!P4 IMAD R11, R28, R153, RZ ;  /* 0x000000991c0bc224 */ /* 0x000fc800078e02ff */
[-C--:B------:R-:W-:Y:S01]  /*67d0*/  @!P3 IMAD R29, R29, R153.reuse, RZ ;  /* 0x000000991d1db224 */ /* 0x080fe200078e02ff */
[----:B------:R-:W-:Y:S01]  /*67e0*/  @!P4 STG.E.U8 desc[UR36][R4.64+0x8], R11 ;  /* 0x0000080b0400c986 */ /* 0x000fe2000c101124 */
[----:B------:R-:W-:Y:S02]  /*67f0*/  ISETP.LT.OR P4, PT, R0, 0x11, !P1 ;  /* 0x000000110000780c */ /* 0x000fe40004f81670 */
[-C--:B0-----:R-:W-:Y:S01]  /*6800*/  @!P2 IMAD R3, R30, R153.reuse, RZ ;  /* 0x000000991e03a224 */ /* 0x081fe200078e02ff */
[----:B------:R-:W-:Y:S01]  /*6810*/  @!P3 STG.E.U8 desc[UR36][R4.64+0x9], R29 ;  /* 0x0000091d0400b986 */ /* 0x000fe2000c101124 */
[C---:B------:R-:W-:Y:S02]  /*6820*/  ISETP.LT.OR P3, PT, R0.reuse, 0x12, !P1 ;  /* 0x000000120000780c */ /* 0x040fe40004f61670 */
[----:B------:R-:W-:Y:S01]  /*6830*/  @!P5 IMAD R31, R31, R153, RZ ;  /* 0x000000991f1fd224 */ /* 0x000fe200078e02ff */
[----:B------:R0:W-:Y:S01]  /*6840*/  @!P2 STG.E.U8 desc[UR36][R6.64+0x8], R3 ;  /* 0x000008030600a986 */ /* 0x0001e2000c101124 */
[----:B------:R-:W-:-:S03]  /*6850*/  ISETP.LT.OR P2, PT, R0, 0x11, !P0 ;  /* 0x000000110000780c */ /* 0x000fc60004741670 */
[----:B------:R-:W-:Y:S01]  /*6860*/  @!P5 STG.E.U8 desc[UR36][R6.64+0x9], R31 ;  /* 0x0000091f0600d986 */ /* 0x000fe2000c101124 */
[----:B------:R-:W-:Y:S01]  /*6870*/  ISETP.LT.OR P5, PT, R0, 0x12, !P0 ;  /* 0x000000120000780c */ /* 0x000fe200047a1670 */
[----:B-1----:R-:W-:-:S04]  /*6880*/  @!P4 IMAD R9, R32, R153, RZ ;  /* 0x000000992009c224 */ /* 0x002fc800078e02ff */
        /* <DEDUP_REMOVED lines=301> */
[----:B------:R1:W-:Y:S01]  /*7b60*/  @!P4 STG.E.U8 desc[UR36][R4.64+0xd8], R11 ;  /* 0x0000d80b0400c986 */ /* 0x0003e2000c101124 */
        /* <DEDUP_REMOVED lines=13> */
[-C--:B-1----:R-:W-:Y:S01]  /*7c40*/  @!P2 IMAD R11, R138, R153.reuse, RZ ;  /* 0x000000998a0ba224 */ /* 0x082fe200078e02ff */
[----:B------:R-:W-:Y:S01]  /*7c50*/  @!P3 STG.E.U8 desc[UR36][R4.64+0xe1], R137 ;  /* 0x0000e1890400b986 */ /* 0x000fe2000c101124 */
[C---:B------:R-:W-:Y:S02]  /*7c60*/  ISETP.LT.OR P3, PT, R0.reuse, 0xea, !P1 ;  /* 0x000000ea0000780c */ /* 0x040fe40004f61670 */
[----:B------:R-:W-:Y:S01]  /*7c70*/  @!P5 IMAD R139, R139, R153, RZ ;  /* 0x000000998b8bd224 */ /* 0x000fe200078e02ff */
[----:B------:R1:W-:Y:S01]  /*7c80*/  @!P2 STG.E.U8 desc[UR36][R6.64+0xe0], R11 ;  /* 0x0000e00b0600a986 */ /* 0x0003e2000c101124 */
[----:B------:R-:W-:-:S03]  /*7c90*/  ISETP.LT.OR P2, PT, R0, 0xe9, !P0 ;  /* 0x000000e90000780c */ /* 0x000fc60004741670 */
[----:B------:R-:W-:Y:S01]  /*7ca0*/  @!P5 STG.E.U8 desc[UR36][R6.64+0xe1], R139 ;  /* 0x0000e18b0600d986 */ /* 0x000fe2000c101124 */
[----:B------:R-:W-:Y:S01]  /*7cb0*/  ISETP.LT.OR P5, PT, R0, 0xea, !P0 ;  /* 0x000000ea0000780c */ /* 0x000fe200047a1670 */
[----:B0-----:R-:W-:-:S04]  /*7cc0*/  @!P4 IMAD R3, R140, R153, RZ ;  /* 0x000000998c03c224 */ /* 0x001fc800078e02ff */
[-C--:B------:R-:W-:Y:S01]  /*7cd0*/  @!P3 IMAD R141, R141, R153.reuse, RZ ;  /* 0x000000998d8db224 */ /* 0x080fe200078e02ff */
[----:B------:R0:W-:Y:S01]  /*7ce0*/  @!P4 STG.E.U8 desc[UR36][R4.64+0xe8], R3 ;  /* 0x0000e8030400c986 */ /* 0x0001e2000c101124 */
[----:B------:R-:W-:Y:S02]  /*7cf0*/  ISETP.LT.OR P4, PT, R0, 0xf2, !P1 ;  /* 0x000000f20000780c */ /* 0x000fe40004f81670 */
[-C--:B---3--:R-:W-:Y:S01]  /*7d00*/  @!P2 IMAD R9, R142, R153.reuse, RZ ;  /* 0x000000998e09a224 */ /* 0x088fe200078e02ff */
[----:B------:R-:W-:Y:S01]  /*7d10*/  @!P3 STG.E.U8 desc[UR36][R4.64+0xe9], R141 ;  /* 0x0000e98d0400b986 */ /* 0x000fe2000c101124 */
[C---:B------:R-:W-:Y:S02]  /*7d20*/  ISETP.LT.OR P3, PT, R0.reuse, 0xf1, !P1 ;  /* 0x000000f10000780c */ /* 0x040fe40004f61670 */
[----:B------:R-:W-:Y:S01]  /*7d30*/  @!P5 IMAD R143, R143, R153, RZ ;  /* 0x000000998f8fd224 */ /* 0x000fe200078e02ff */
[----:B------:R-:W-:Y:S01]  /*7d40*/  @!P2 STG.E.U8 desc[UR36][R6.64+0xe8], R9 ;  /* 0x0000e8090600a986 */ /* 0x000fe2000c101124 */
[----:B------:R-:W-:-:S03]  /*7d50*/  ISETP.LT.OR P2, PT, R0, 0xf1, !P0 ;  /* 0x000000f10000780c */ /* 0x000fc60004741670 */
[----:B------:R-:W-:Y:S01]  /*7d60*/  @!P5 STG.E.U8 desc[UR36][R6.64+0xe9], R143 ;  /* 0x0000e98f0600d986 */ /* 0x000fe2000c101124 */
[----:B------:R-:W-:Y:S01]  /*7d70*/  ISETP.LT.OR P5, PT, R0, 0xf9, !P0 ;  /* 0x000000f90000780c */ /* 0x000fe200047a1670 */
[----:B------:R-:W-:-:S04]  /*7d80*/  @!P4 IMAD R145, R145, R153, RZ ;  /* 0x000000999191c224 */ /* 0x000fc800078e02ff */
[-C--:B-1----:R-:W-:Y:S01]  /*7d90*/  @!P3 IMAD R11, R144, R153.reuse, RZ ;  /* 0x00000099900bb224 */ /* 0x082fe200078e02ff */
[----:B------:R-:W-:Y:S01]  /*7da0*/  @!P4 STG.E.U8 desc[UR36][R4.64+0xf1], R145 ;  /* 0x0000f1910400c986 */ /* 0x000fe2000c101124 */
[C---:B------:R-:W-:Y:S02]  /*7db0*/  ISETP.LT.OR P4, PT, R0.reuse, 0xf2, !P0 ;  /* 0x000000f20000780c */ /* 0x040fe40004781670 */
[C---:B------:R-:W-:Y:S01]  /*7dc0*/  ISETP.LT.OR P0, PT, R0.reuse, 0xfa, !P0 ;  /* 0x000000fa0000780c */ /* 0x040fe20004701670 */
[----:B------:R1:W-:Y:S01]  /*7dd0*/  @!P3 STG.E.U8 desc[UR36][R4.64+0xf0], R11 ;  /* 0x0000f00b0400b986 */ /* 0x0003e2000c101124 */
[----:B------:R-:W-:Y:S01]  /*7de0*/  ISETP.LT.OR P3, PT, R0, 0xf9, !P1 ;  /* 0x000000f90000780c */ /* 0x000fe20004f61670 */
[----:B0-----:R-:W-:Y:S01]  /*7df0*/  @!P2 IMAD R3, R146, R153, RZ ;  /* 0x000000999203a224 */ /* 0x001fe200078e02ff */
[----:B------:R-:W-:-:S04]  /*7e00*/  ISETP.LT.OR P1, PT, R0, 0xfa, !P1 ;  /* 0x000000fa0000780c */ /* 0x000fc80004f21670 */
[----:B------:R0:W-:Y:S03]  /*7e10*/  @!P2 STG.E.U8 desc[UR36][R6.64+0xf0], R3 ;  /* 0x0000f0030600a986 */ /* 0x0001e6000c101124 */
[-C--:B------:R-:W-:Y:S02]  /*7e20*/  @!P4 IMAD R147, R147, R153.reuse, RZ ;  /* 0x000000999393c224 */ /* 0x080fe400078e02ff */
[-C--:B-1----:R-:W-:Y:S02]  /*7e30*/  @!P5 IMAD R11, R150, R153.reuse, RZ ;  /* 0x00000099960bd224 */ /* 0x082fe400078e02ff */
[-C--:B------:R-:W-:Y:S01]  /*7e40*/  @!P3 IMAD R9, R148, R153.reuse, RZ ;  /* 0x000000999409b224 */ /* 0x080fe200078e02ff */
[----:B------:R0:W-:Y:S01]  /*7e50*/  @!P4 STG.E.U8 desc[UR36][R6.64+0xf1], R147 ;  /* 0x0000f1930600c986 */ /* 0x0001e2000c101124 */
[-C--:B------:R-:W-:Y:S02]  /*7e60*/  @!P1 IMAD R149, R149, R153.reuse, RZ ;  /* 0x0000009995959224 */ /* 0x080fe400078e02ff */
[----:B------:R-:W-:Y:S01]  /*7e70*/  @!P0 IMAD R151, R151, R153, RZ ;  /* 0x0000009997978224 */ /* 0x000fe200078e02ff */
[----:B------:R0:W-:Y:S04]  /*7e80*/  @!P3 STG.E.U8 desc[UR36][R4.64+0xf8], R9 ;  /* 0x0000f8090400b986 */ /* 0x0001e8000c101124 */
[----:B------:R0:W-:Y:S04]  /*7e90*/  @!P1 STG.E.U8 desc[UR36][R4.64+0xf9], R149 ;  /* 0x0000f99504009986 */ /* 0x0001e8000c101124 */
[----:B------:R0:W-:Y:S04]  /*7ea0*/  @!P5 STG.E.U8 desc[UR36][R6.64+0xf8], R11 ;  /* 0x0000f80b0600d986 */ /* 0x0001e8000c101124 */
[----:B------:R0:W-:Y:S02]  /*7eb0*/  @!P0 STG.E.U8 desc[UR36][R6.64+0xf9], R151 ;  /* 0x0000f99706008986 */ /* 0x0001e4000c101124 */
.L_x_287:
[----:B------:R-:W-:Y:S05]  /*7ec0*/  BSYNC B0 ;  /* 0x0000000000007941 */ /* 0x000fea0003800000 */
.L_x_29:
[----:B------:R-:W-:Y:S01]  /*7ed0*/  ULDC UR4, c[0x0][0xc] ;  /* 0x0000030000047ab9 */ /* 0x000fe20000000800 */
[----:B------:R-:W-:Y:S01]  /*7ee0*/  ULDC UR5, c[0x0][0x10] ;  /* 0x0000040000057ab9 */ /* 0x000fe20000000800 */
[----:B01----:R-:W0:Y:S01]  /*7ef0*/  LDC R3, c[0x0][0x14] ;  /* 0x00000500ff037b82 */ /* 0x003e220000000800 */
[----:B------:R-:W-:Y:S01]  /*7f00*/  UIMAD.WIDE.U32 UR4, UR4, UR5, URZ ;  /* 0x00000005040472a5 */ /* 0x000fe2000f8e003f */
[----:B------:R-:W-:Y:S01]  /*7f10*/  PRMT R0, RZ, 0x7610, R0 ;  /* 0x00007610ff007816 */ /* 0x000fe20000000000 */
[----:B------:R-:W-:Y:S02]  /*7f20*/  IMAD.MOV.U32 R23, RZ, RZ, -0x1 ;  /* 0xffffffffff177424 */ /* 0x000fe400078e00ff */
[----:B------:R-:W-:Y:S02]  /*7f30*/  IMAD.MOV.U32 R22, RZ, RZ, -0x1 ;  /* 0xffffffffff167424 */ /* 0x000fe400078e00ff */
[----:B0-----:R-:W-:-:S04]  /*7f40*/  IMAD.WIDE.U32 R16, R3, UR4, R16 ;  /* 0x0000000403107c25 */ /* 0x001fc8000f8e0010 */
[----:B------:R-:W-:Y:S01]  /*7f50*/  IMAD R3, R3, UR5, RZ ;  /* 0x0000000503037c24 */ /* 0x000fe2000f8e02ff */
[----:B------:R-:W-:Y:S02]  /*7f60*/  ULDC.64 UR4, c[0x0][0x650] ;  /* 0x0001940000047ab9 */ /* 0x000fe40000000a00 */
[----:B------:R-:W-:Y:S01]  /*7f70*/  ISETP.GE.U32.AND P0, PT, R16, UR4, PT ;  /* 0x0000000410007c0c */ /* 0x000fe2000bf06070 */
[----:B------:R-:W-:-:S05]  /*7f80*/  IMAD.IADD R17, R17, 0x1, R3 ;  /* 0x0000000111117824 */ /* 0x000fca00078e0203 */
[----:B------:R-:W-:-:S13]  /*7f90*/  ISETP.GE.U32.AND.EX P0, PT, R17, UR5, PT, P0 ;  /* 0x0000000511007c0c */ /* 0x000fda000bf06100 */
[----:B------:R-:W-:Y:S05]  /*7fa0*/  @P0 BRA `(.L_x_288) ;  /* 0x0000000400640947 */ /* 0x000fea0003800000 */
[----:B------:R-:W0:Y:S01]  /*7fb0*/  S2R R12, SR_CTAID.X ;  /* 0x00000000000c7919 */ /* 0x000e220000002500 */
[----:B------:R-:W1:Y:S01]  /*7fc0*/  LDC.64 R10, c[0x0][0x628] ;  /* 0x00018a00ff0a7b82 */ /* 0x000e620000000a00 */
[----:B------:R-:W-:Y:S01]  /*7fd0*/  ULDC UR4, c[0x0][0x150] ;  /* 0x0000540000047ab9 */ /* 0x000fe20000000800 */
[----:B------:R-:W-:Y:S01]  /*7fe0*/  IMAD.MOV.U32 R8, RZ, RZ, R16 ;  /* 0x000000ffff087224 */ /* 0x000fe200078e0010 */
[----:B------:R-:W0:Y:S01]  /*7ff0*/  S2R R23, SR_CTAID.Y ;  /* 0x0000000000177919 */ /* 0x000e220000002600 */
[----:B------:R-:W-:-:S04]  /*8000*/  IMAD.MOV.U32 R9, RZ, RZ, R17 ;  /* 0x000000ffff097224 */ /* 0x000fc800078e0011 */
[----:B------:R-:W2:Y:S08]  /*8010*/  LDC R21, c[0x0][0x144] ;  /* 0x00005100ff157b82 */ /* 0x000eb00000000800 */
[----:B------:R-:W2:Y:S08]  /*8020*/  LDC R0, c[0x0][0x630] ;  /* 0x00018c00ff007b82 */ /* 0x000eb00000000800 */
[----:B------:R-:W2:Y:S01]  /*8030*/  LDC.64 R14, c[0x0][0x620] ;  /* 0x00018800ff0e7b82 */ /* 0x000ea20000000a00 */
[----:B-1----:R-:W-:-:S04]  /*8040*/  ISETP.NE.U32.AND P0, PT, R10, RZ, PT ;  /* 0x000000ff0a00720c */ /* 0x002fc80003f05070 */
[----:B------:R-:W-:Y:S02]  /*8050*/  ISETP.NE.AND.EX P0, PT, R11, RZ, PT, P0 ;  /* 0x000000ff0b00720c */ /* 0x000fe40003f05300 */
[----:B0-----:R-:W-:-:S05]  /*8060*/  I2FP.F32.U32 R3, R12 ;  /* 0x0000000c00037245 */ /* 0x001fca0000201000 */
[----:B------:R-:W-:-:S04]  /*8070*/  FMUL R3, R3, UR4 ;  /* 0x0000000403037c20 */ /* 0x000fc80008400000 */
[----:B------:R0:W1:Y:S02]  /*8080*/  F2I.U32.TRUNC.NTZ R20, R3 ;  /* 0x0000000300147305 */ /* 0x000064000020f000 */
[----:B------:R-:W-:Y:S05]  /*8090*/  @!P0 BRA `(.L_x_289) ;  /* 0x0000000000288947 */ /* 0x000fea0003800000 */
[----:B0-----:R-:W0:Y:S02]  /*80a0*/  LDC R3, c[0x0][0x634] ;  /* 0x00018d00ff037b82 */ /* 0x001e240000000800 */
[----:B0-----:R-:W-:-:S05]  /*80b0*/  IADD3 R3, P0, R16, R3, RZ ;  /* 0x0000000310037210 */ /* 0x001fca0007f1e0ff */
[----:B------:R-:W-:-:S04]  /*80c0*/  IMAD.X R13, RZ, RZ, R17, P0 ;  /* 0x000000ffff0d7224 */ /* 0x000fc800000e0611 */
[----:B---3--:R-:W-:-:S04]  /*80d0*/  IMAD.WIDE.U32 R4, R13, R10, RZ ;  /* 0x0000000a0d047225 */ /* 0x008fc800078e00ff */
[----:B----4-:R-:W-:-:S04]  /*80e0*/  IMAD.WIDE.U32 R6, P0, R3, R11, R4 ;  /* 0x0000000b03067225 */ /* 0x010fc80007800004 */
[----:B------:R-:W-:-:S04]  /*80f0*/  IMAD.WIDE.U32 R4, R3, R10, RZ ;  /* 0x0000000a03047225 */ /* 0x000fc800078e00ff */
[----:B------:R-:W-:Y:S01]  /*8100*/  IMAD.X R9, RZ, RZ, RZ, P0 ;  /* 0x000000ffff097224 */ /* 0x000fe200000e06ff */
[----:B------:R-:W-:Y:S01]  /*8110*/  IADD3 RZ, P0, R5, R6, RZ ;  /* 0x0000000605ff7210 */ /* 0x000fe20007f1e0ff */
[----:B------:R-:W-:-:S04]  /*8120*/  IMAD.MOV.U32 R8, RZ, RZ, R7 ;  /* 0x000000ffff087224 */ /* 0x000fc800078e0007 */
[----:B------:R-:W-:-:S08]  /*8130*/  IMAD.WIDE.U32.X R8, R13, R11, R8, P0 ;  /* 0x0000000b0d087225 */ /* 0x000fd000000e0408 */
.L_x_289:
[----:B----4-:R-:W4:Y:S01]  /*8140*/  LDC.64 R26, c[0x0][0x640] ;  /* 0x00019000ff1a7b82 */ /* 0x010f220000000a00 */
[-CC-:B--2---:R-:W-:Y:S01]  /*8150*/  SHF.R.U64 R22, R8, R0.reuse, R9.reuse ;  /* 0x0000000008167219 */ /* 0x184fe20000001209 */
[----:B-1----:R-:W-:Y:S01]  /*8160*/  IMAD.MOV R20, RZ, RZ, -R20 ;  /* 0x000000ffff147224 */ /* 0x002fe200078e0a14 */
[----:B------:R-:W-:Y:S01]  /*8170*/  SHF.R.U32.HI R0, RZ, R0, R9 ;  /* 0x00000000ff007219 */ /* 0x000fe20000011609 */
[----:B------:R-:W-:Y:S01]  /*8180*/  ULDC UR4, c[0x0][0x154] ;  /* 0x0000550000047ab9 */ /* 0x000fe20000000800 */
[----:B0-----:R-:W-:Y:S01]  /*8190*/  IADD3 R3, P0, RZ, -R22, RZ ;  /* 0x80000016ff037210 */ /* 0x001fe20007f1e0ff */
[----:B------:R-:W-:Y:S02]  /*81a0*/  IMAD R21, R21, R20, R12 ;  /* 0x0000001415157224 */ /* 0x000fe400078e020c */
[----:B------:R-:W0:Y:S01]  /*81b0*/  LDC R6, c[0x0][0x618] ;  /* 0x00018600ff067b82 */ /* 0x000e220000000800 */
[----:B------:R-:W-:Y:S02]  /*81c0*/  IMAD.MOV.U32 R7, RZ, RZ, 0x1 ;  /* 0x00000001ff077424 */ /* 0x000fe400078e00ff */
[----:B---3--:R-:W-:-:S04]  /*81d0*/  IMAD.X R5, RZ, RZ, ~R0, P0 ;  /* 0x000000ffff057224 */ /* 0x008fc800000e0e00 */
[-C--:B------:R-:W-:Y:S01]  /*81e0*/  IMAD R0, R5, R14.reuse, RZ ;  /* 0x0000000e05007224 */ /* 0x080fe200078e02ff */
[----:B------:R-:W1:Y:S01]  /*81f0*/  LDC R8, c[0x0][0x608] ;  /* 0x00018200ff087b82 */ /* 0x000e620000000800 */
[----:B------:R-:W-:-:S04]  /*8200*/  IMAD.WIDE.U32 R4, R3, R14, R16 ;  /* 0x0000000e03047225 */ /* 0x000fc800078e0010 */
[----:B------:R-:W-:Y:S01]  /*8210*/  IMAD R3, R3, R15, R0 ;  /* 0x0000000f03037224 */ /* 0x000fe200078e0200 */
[----:B------:R-:W-:Y:S02]  /*8220*/  I2FP.F32.U32 R0, R23 ;  /* 0x0000001700007245 */ /* 0x000fe40000201000 */
[----:B------:R-:W2:Y:S01]  /*8230*/  LDC R24, c[0x0][0x658] ;  /* 0x00019600ff187b82 */ /* 0x000ea20000000800 */
[----:B------:R-:W-:Y:S01]  /*8240*/  IMAD.IADD R3, R5, 0x1, R3 ;  /* 0x0000000105037824 */ /* 0x000fe200078e0203 */
[----:B----4-:R-:W-:Y:S01]  /*8250*/  ISETP.NE.U32.AND P0, PT, R26, RZ, PT ;  /* 0x000000ff1a00720c */ /* 0x010fe20003f05070 */
[----:B------:R-:W-:Y:S01]  /*8260*/  FMUL R0, R0, UR4 ;  /* 0x0000000400007c20 */ /* 0x000fe20008400000 */
[----:B------:R-:W-:Y:S02]  /*8270*/  IMAD.MOV.U32 R5, RZ, RZ, -0x1 ;  /* 0xffffffffff057424 */ /* 0x000fe400078e00ff */
[----:B------:R-:W-:Y:S01]  /*8280*/  ISETP.NE.AND.EX P0, PT, R27, RZ, PT, P0 ;  /* 0x000000ff1b00720c */ /* 0x000fe20003f05300 */
[----:B------:R3:W4:Y:S01]  /*8290*/  F2I.U32.TRUNC.NTZ R13, R0 ;  /* 0x00000000000d7305 */ /* 0x000722000020f000 */
[----:B------:R-:W3:Y:S01]  /*82a0*/  LDC R20, c[0x0][0x148] ;  /* 0x00005200ff147b82 */ /* 0x000ee20000000800 */
[----:B0-----:R-:W-:-:S02]  /*82b0*/  SHF.R.U64 R12, R4, R6, R3 ;  /* 0x00000006040c7219 */ /* 0x001fc40000001203 */
[----:B------:R-:W-:-:S05]  /*82c0*/  SHF.R.U32.HI R3, RZ, R6, R3 ;  /* 0x00000006ff037219 */ /* 0x000fca0000011603 */
[----:B------:R-:W0:Y:S01]  /*82d0*/  LDC R15, c[0x0][0x600] ;  /* 0x00018000ff0f7b82 */ /* 0x000e220000000800 */
[-CC-:B-1----:R-:W-:Y:S02]  /*82e0*/  SHF.R.U64 R10, R12, R8.reuse, R3.reuse ;  /* 0x000000080c0a7219 */ /* 0x182fe40000001203 */
[----:B------:R-:W-:-:S05]  /*82f0*/  SHF.R.U32.HI R3, RZ, R8, R3 ;  /* 0x00000008ff037219 */ /* 0x000fca0000011603 */
[----:B------:R-:W1:Y:S01]  /*8300*/  LDC R28, c[0x0][0x648] ;  /* 0x00019200ff1c7b82 */ /* 0x000e620000000800 */
[-C--:B--2---:R-:W-:Y:S02]  /*8310*/  SHF.L.U32 R4, R5, R24.reuse, RZ ;  /* 0x0000001805047219 */ /* 0x084fe400000006ff */
[--C-:B------:R-:W-:Y:S02]  /*8320*/  SHF.R.U64 R14, R10, R24, R3.reuse ;  /* 0x000000180a0e7219 */ /* 0x100fe40000001203 */
[----:B------:R-:W-:Y:S02]  /*8330*/  LOP3.LUT R25, RZ, R4, RZ, 0x33, !PT ;  /* 0x00000004ff197212 */ /* 0x000fe400078e33ff */
[-C--:B------:R-:W-:Y:S01]  /*8340*/  SHF.R.U32.HI R5, RZ, R24.reuse, R3 ;  /* 0x00000018ff057219 */ /* 0x080fe20000011603 */
[----:B------:R-:W2:Y:S01]  /*8350*/  LDC R29, c[0x0][0x638] ;  /* 0x00018e00ff1d7b82 */ /* 0x000ea20000000800 */
[----:B------:R-:W-:Y:S01]  /*8360*/  SHF.L.U32 R152, R7, R24, RZ ;  /* 0x0000001807987219 */ /* 0x000fe200000006ff */
[----:B------:R-:W-:-:S06]  /*8370*/  IMAD.MOV.U32 R4, RZ, RZ, R14 ;  /* 0x000000ffff047224 */ /* 0x000fcc00078e000e */
[----:B------:R-:W0:Y:S01]  /*8380*/  LDC R30, c[0x0][0x610] ;  /* 0x00018400ff1e7b82 */ /* 0x000e220000000800 */
[----:B----4-:R-:W-:Y:S05]  /*8390*/  @!P0 BRA `(.L_x_290) ;  /* 0x0000000000288947 */ /* 0x010fea0003800000 */
[----:B------:R-:W4:Y:S02]  /*83a0*/  LDC R3, c[0x0][0x64c] ;  /* 0x00019300ff037b82 */ /* 0x000f240000000800 */
[----:B----4-:R-:W-:-:S05]  /*83b0*/  IADD3 R3, P0, R14, R3, RZ ;  /* 0x000000030e037210 */ /* 0x010fca0007f1e0ff */
        /* <DEDUP_REMOVED lines=8> */
.L_x_290:
[----:B------:R-:W-:Y:S01]  /*8440*/  ISETP.NE.AND P0, PT, R2, 0x1, PT ;  /* 0x000000010200780c */ /* 0x000fe20003f05270 */
[----:B0-----:R-:W-:Y:S01]  /*8450*/  VIADD R7, R15, 0xffffffff ;  /* 0xffffffff0f077836 */ /* 0x001fe20000000000 */
[----:B-1-3--:R-:W-:Y:S01]  /*8460*/  SHF.R.U64 R0, R4, R28, R5 ;  /* 0x0000001c04007219 */ /* 0x00afe20000001205 */
[----:B------:R-:W-:Y:S01]  /*8470*/  IMAD.MOV R13, RZ, RZ, -R13 ;  /* 0x000000ffff0d7224 */ /* 0x000fe200078e0a0d */
[----:B------:R-:W-:Y:S01]  /*8480*/  LOP3.LUT R5, R10, R25, RZ, 0xc0, !PT ;  /* 0x000000190a057212 */ /* 0x000fe200078ec0ff */
[----:B------:R-:W-:Y:S02]  /*8490*/  IMAD.MOV.U32 R4, RZ, RZ, 0x1 ;  /* 0x00000001ff047424 */ /* 0x000fe400078e00ff */
[----:B------:R-:W-:Y:S02]  /*84a0*/  IMAD.MOV R3, RZ, RZ, -R0 ;  /* 0x000000ffff037224 */ /* 0x000fe400078e0a00 */
[----:B------:R-:W-:Y:S01]  /*84b0*/  IMAD R152, R152, R0, R5 ;  /* 0x0000000098987224 */ /* 0x000fe200078e0205 */
[----:B------:R-:W-:Y:S01]  /*84c0*/  LOP3.LUT R5, R12, R7, RZ, 0xc0, !PT ;  /* 0x000000070c057212 */ /* 0x000fe200078ec0ff */
[----:B--2---:R-:W-:-:S02]  /*84d0*/  IMAD R0, R3, R29, R14 ;  /* 0x0000001d03007224 */ /* 0x004fc400078e020e */
[----:B------:R-:W-:Y:S02]  /*84e0*/  @P0 IMAD R21, R20, R13, R23 ;  /* 0x0000000d14150224 */ /* 0x000fe400078e0217 */
[----:B------:R-:W-:Y:S01]  /*84f0*/  IMAD R3, R0, R15, R5 ;  /* 0x0000000f00037224 */ /* 0x000fe200078e0205 */
[----:B------:R-:W-:Y:S01]  /*8500*/  PRMT R0, R4, 0x7610, R0 ;  /* 0x0000761004007816 */ /* 0x000fe20000000000 */
[----:B------:R-:W-:-:S05]  /*8510*/  IMAD R152, R152, R30, R21 ;  /* 0x0000001e98987224 */ /* 0x000fca00078e0215 */
[----:B------:R-:W-:Y:S02]  /*8520*/  SEL R23, R3, R152, !P0 ;  /* 0x0000009803177207 */ /* 0x000fe40004000000 */
[----:B------:R-:W-:-:S07]  /*8530*/  SEL R152, R152, R3, !P0 ;  /* 0x0000000398987207 */ /* 0x000fce0004000000 */
.L_x_288:
[----:B------:R-:W-:-:S13]  /*8540*/  LOP3.LUT P0, RZ, R0, 0xff, RZ, 0xc0, !PT ;  /* 0x000000ff00ff7812 */ /* 0x000fda000780c0ff */
[----:B------:R-:W-:Y:S05]  /*8550*/  @P0 BRA `(.L_x_291) ;  /* 0xffffff8800a80947 */ /* 0x000fea000383ffff */
[----:B------:R-:W-:Y:S05]  /*8560*/  EXIT ;  /* 0x000000000000794d */ /* 0x000fea0003800000 */
.L_x_4:
[----:B0-----:R-:W-:Y:S01]  /*8570*/  ULDC.64 UR4, c[0x0][0x650] ;  /* 0x0001940000047ab9 */ /* 0x001fe20000000a00 */
        /* <DEDUP_REMOVED lines=25> */
.L_x_293:
[--C-:B------:R-:W-:Y:S01]  /*8710*/  SHF.R.U64 R12, R10, R14, R11.reuse ;  /* 0x0000000e0a0c7219 */ /* 0x100fe2000000120b */
[----:B------:R-:W0:Y:S01]  /*8720*/  LDC R22, c[0x0][0x618] ;  /* 0x00018600ff167b82 */ /* 0x000e220000000800 */
[----:B------:R-:W-:Y:S01]  /*8730*/  I2FP.F32.U32 R6, R4 ;  /* 0x0000000400067245 */ /* 0x000fe20000201000 */
[----:B------:R-:W-:Y:S01]  /*8740*/  ULDC UR4, c[0x0][0x150] ;  /* 0x0000540000047ab9 */ /* 0x000fe20000000800 */
[----:B------:R-:W-:Y:S02]  /*8750*/  SHF.R.U32.HI R5, RZ, R14, R11 ;  /* 0x0000000eff057219 */ /* 0x000fe4000001160b */
[----:B------:R-:W-:Y:S01]  /*8760*/  IADD3 R9, P0, RZ, -R12, RZ ;  /* 0x8000000cff097210 */ /* 0x000fe20007f1e0ff */
[----:B------:R-:W-:Y:S01]  /*8770*/  FMUL R11, R6, UR4 ;  /* 0x00000004060b7c20 */ /* 0x000fe20008400000 */
[----:B------:R-:W-:Y:S01]  /*8780*/  ULDC UR4, c[0x0][0x154] ;  /* 0x0000550000047ab9 */ /* 0x000fe20000000800 */
[----:B------:R-:W1:Y:S02]  /*8790*/  LDC.64 R24, c[0x0][0x640] ;  /* 0x00019000ff187b82 */ /* 0x000e640000000a00 */
[----:B------:R-:W-:-:S02]  /*87a0*/  IMAD.X R5, RZ, RZ, ~R5, P0 ;  /* 0x000000ffff057224 */ /* 0x000fc400000e0e05 */
[----:B------:R-:W2:Y:S01]  /*87b0*/  F2I.U32.TRUNC.NTZ R11, R11 ;  /* 0x0000000b000b7305 */ /* 0x000ea2000020f000 */
[----:B------:R-:W-:-:S03]  /*87c0*/  IMAD.WIDE.U32 R6, R9, R20, R16 ;  /* 0x0000001409067225 */ /* 0x000fc600078e0010 */
[----:B------:R-:W3:Y:S01]  /*87d0*/  LDC R13, c[0x0][0x144] ;  /* 0x00005100ff0d7b82 */ /* 0x000ee20000000800 */
[----:B------:R-:W-:-:S04]  /*87e0*/  IMAD R8, R5, R20, RZ ;  /* 0x0000001405087224 */ /* 0x000fc800078e02ff */
[----:B------:R-:W-:Y:S02]  /*87f0*/  IMAD R5, R9, R21, R8 ;  /* 0x0000001509057224 */ /* 0x000fe400078e0208 */
[----:B------:R-:W-:Y:S01]  /*8800*/  IMAD.MOV.U32 R8, RZ, RZ, -0x1 ;  /* 0xffffffffff087424 */ /* 0x000fe200078e00ff */
[----:B------:R-:W4:Y:S01]  /*8810*/  LDC R14, c[0x0][0x608] ;  /* 0x00018200ff0e7b82 */ /* 0x000f220000000800 */
[----:B------:R-:W-:Y:S01]  /*8820*/  IMAD.IADD R5, R7, 0x1, R5 ;  /* 0x0000000107057824 */ /* 0x000fe200078e0205 */
[----:B------:R-:W-:-:S04]  /*8830*/  I2FP.F32.U32 R7, R3 ;  /* 0x0000000300077245 */ /* 0x000fc80000201000 */
[-C--:B0-----:R-:W-:Y:S01]  /*8840*/  SHF.R.U64 R10, R6, R22.reuse, R5 ;  /* 0x00000016060a7219 */ /* 0x081fe20000001205 */
[----:B--2---:R-:W-:Y:S01]  /*8850*/  IMAD.MOV R6, RZ, RZ, -R11 ;  /* 0x000000ffff067224 */ /* 0x004fe200078e0a0b */
[----:B------:R-:W0:Y:S01]  /*8860*/  LDC R9, c[0x0][0x658] ;  /* 0x00019600ff097b82 */ /* 0x000e220000000800 */
[----:B-1----:R-:W-:Y:S01]  /*8870*/  ISETP.NE.U32.AND P0, PT, R24, RZ, PT ;  /* 0x000000ff1800720c */ /* 0x002fe20003f05070 */
[----:B------:R-:W-:Y:S01]  /*8880*/  FMUL R7, R7, UR4 ;  /* 0x0000000407077c20 */ /* 0x000fe20008400000 */
[----:B------:R-:W-:Y:S02]  /*8890*/  SHF.R.U32.HI R5, RZ, R22, R5 ;  /* 0x00000016ff057219 */ /* 0x000fe40000011605 */
[----:B------:R-:W-:-:S03]  /*88a0*/  ISETP.NE.AND.EX P0, PT, R25, RZ, PT, P0 ;  /* 0x000000ff1900720c */ /* 0x000fc60003f05300 */
[----:B------:R-:W1:Y:S01]  /*88b0*/  LDC R20, c[0x0][0x148] ;  /* 0x00005200ff147b82 */ /* 0x000e620000000800 */
[----:B---3--:R-:W-:Y:S02]  /*88c0*/  IMAD R23, R13, R6, R4 ;  /* 0x000000060d177224 */ /* 0x008fe400078e0204 */
[----:B------:R-:W-:-:S05]  /*88d0*/  IMAD.MOV.U32 R6, RZ, RZ, 0x1 ;  /* 0x00000001ff067424 */ /* 0x000fca00078e00ff */
[----:B------:R-:W2:Y:S01]  /*88e0*/  LDC R21, c[0x0][0x600] ;  /* 0x00018000ff157b82 */ /* 0x000ea20000000800 */
[-CC-:B----4-:R-:W-:Y:S02]  /*88f0*/  SHF.R.U64 R13, R10, R14.reuse, R5.reuse ;  /* 0x0000000e0a0d7219 */ /* 0x190fe40000001205 */
[----:B------:R-:W-:Y:S02]  /*8900*/  SHF.R.U32.HI R4, RZ, R14, R5 ;  /* 0x0000000eff047219 */ /* 0x000fe40000011605 */
[----:B------:R3:W4:Y:S03]  /*8910*/  F2I.U32.TRUNC.NTZ R14, R7 ;  /* 0x00000007000e7305 */ /* 0x000726000020f000 */
[----:B------:R-:W1:Y:S01]  /*8920*/  LDC R26, c[0x0][0x648] ;  /* 0x00019200ff1a7b82 */ /* 0x000e620000000800 */
[-C--:B0-----:R-:W-:Y:S02]  /*8930*/  SHF.R.U64 R15, R13, R9.reuse, R4 ;  /* 0x000000090d0f7219 */ /* 0x081fe40000001204 */
[----:B------:R-:W-:-:S02]  /*8940*/  SHF.L.U32 R8, R8, R9, RZ ;  /* 0x0000000908087219 */ /* 0x000fc400000006ff */
[-C--:B------:R-:W-:Y:S01]  /*8950*/  SHF.R.U32.HI R5, RZ, R9.reuse, R4 ;  /* 0x00000009ff057219 */ /* 0x080fe20000011604 */
[----:B------:R-:W-:Y:S01]  /*8960*/  IMAD.MOV.U32 R4, RZ, RZ, R15 ;  /* 0x000000ffff047224 */ /* 0x000fe200078e000f */
[----:B------:R-:W-:Y:S01]  /*8970*/  SHF.L.U32 R22, R6, R9, RZ ;  /* 0x0000000906167219 */ /* 0x000fe200000006ff */
[----:B------:R-:W0:Y:S01]  /*8980*/  LDC R27, c[0x0][0x638] ;  /* 0x00018e00ff1b7b82 */ /* 0x000e220000000800 */
[----:B------:R-:W-:-:S07]  /*8990*/  LOP3.LUT R28, RZ, R8, RZ, 0x33, !PT ;  /* 0x00000008ff1c7212 */ /* 0x000fce00078e33ff */
        /* <DEDUP_REMOVED lines=12> */
.L_x_294:
[----:B------:R-:W-:Y:S01]  /*8a60*/  ISETP.NE.AND P0, PT, R2, 0x1, PT ;  /* 0x000000010200780c */ /* 0x000fe20003f05270 */
[----:B--2---:R-:W-:Y:S01]  /*8a70*/  VIADD R7, R21, 0xffffffff ;  /* 0xffffffff15077836 */ /* 0x004fe20000000000 */
[----:B-1----:R-:W-:Y:S01]  /*8a80*/  SHF.R.U64 R5, R4, R26, R5 ;  /* 0x0000001a04057219 */ /* 0x002fe20000001205 */
[----:B------:R-:W-:Y:S01]  /*8a90*/  IMAD.MOV R14, RZ, RZ, -R14 ;  /* 0x000000ffff0e7224 */ /* 0x000fe200078e0a0e */
[----:B------:R-:W-:Y:S01]  /*8aa0*/  LOP3.LUT R4, R13, R28, RZ, 0xc0, !PT ;  /* 0x0000001c0d047212 */ /* 0x000fe200078ec0ff */
[----:B------:R-:W-:Y:S01]  /*8ab0*/  IMAD.MOV.U32 R8, RZ, RZ, R12 ;  /* 0x000000ffff087224 */ /* 0x000fe200078e000c */
[----:B------:R-:W-:Y:S01]  /*8ac0*/  LOP3.LUT R10, R10, R7, RZ, 0xc0, !PT ;  /* 0x000000070a0a7212 */ /* 0x000fe200078ec0ff */
[----:B------:R-:W-:Y:S02]  /*8ad0*/  IMAD.MOV R6, RZ, RZ, -R5 ;  /* 0x000000ffff067224 */ /* 0x000fe400078e0a05 */
[----:B------:R-:W-:-:S04]  /*8ae0*/  IMAD R4, R22, R5, R4 ;  /* 0x0000000516047224 */ /* 0x000fc800078e0204 */
[----:B------:R-:W-:Y:S02]  /*8af0*/  @P0 IMAD R23, R20, R14, R3 ;  /* 0x0000000e14170224 */ /* 0x000fe400078e0203 */
[----:B0-----:R-:W-:Y:S02]  /*8b00*/  IMAD R3, R6, R27, R15 ;  /* 0x0000001b06037224 */ /* 0x001fe400078e020f */
[----:B------:R-:W-:Y:S02]  /*8b10*/  IMAD R7, R4, R29, R23 ;  /* 0x0000001d04077224 */ /* 0x000fe400078e0217 */
[----:B------:R-:W-:Y:S02]  /*8b20*/  IMAD R4, R3, R21, R10 ;  /* 0x0000001503047224 */ /* 0x000fe400078e020a */
[----:B------:R-:W-:-:S03]  /*8b30*/  IMAD.MOV.U32 R6, RZ, RZ, 0x1 ;  /* 0x00000001ff067424 */ /* 0x000fc600078e00ff */
[----:B------:R-:W-:Y:S02]  /*8b40*/  SEL R9, R4, R7, !P0 ;  /* 0x0000000704097207 */ /* 0x000fe40004000000 */
[----:B------:R-:W-:-:S07]  /*8b50*/  SEL R7, R7, R4, !P0 ;  /* 0x0000000407077207 */ /* 0x000fce0004000000 */
.L_x_292:
[----:B------:R-:W-:-:S08]  /*8b60*/  NOP ;  /* 0x0000000000007918 */ /* 0x000fd00000000000 */
[----:B------:R-:W0:-:S00]  /*8b70*/  USETMAXREG.DEALLOC.CTAPOOL 0x28 ;  /* 0x00000028000079c8 */ /* 0x000e0000080e0500 */
[----:B0-----:R-:W-:-:S13]  /*8b80*/  ISETP.NE.AND P0, PT, R0, RZ, PT ;  /* 0x000000ff0000720c */ /* 0x001fda0003f05270 */
[----:B------:R-:W-:Y:S05]  /*8b90*/  @P0 EXIT ;  /* 0x000000000000094d */ /* 0x000fea0003800000 */
[----:B------:R-:W-:Y:S01]  /*8ba0*/  LOP3.LUT P0, RZ, R6, 0xff, RZ, 0xc0, !PT ;  /* 0x000000ff06ff7812 */ /* 0x000fe2000780c0ff */
[----:B------:R-:W-:Y:S02]  /*8bb0*/  IMAD.MOV.U32 R0, RZ, RZ, 0x1 ;  /* 0x00000001ff007424 */ /* 0x000fe400078e00ff */
[----:B------:R-:W-:-:S10]  /*8bc0*/  IMAD.MOV.U32 R12, RZ, RZ, RZ ;  /* 0x000000ffff0c7224 */ /* 0x000fd400078e00ff */
[----:B------:R-:W-:Y:S05]  /*8bd0*/  @!P0 BRA `(.L_x_295) ;  /* 0x0000000c00308947 */ /* 0x000fea0003800000 */
[----:B------:R-:W0:Y:S01]  /*8be0*/  LDC R0, c[0x0][0x28c] ;  /* 0x0000a300ff007b82 */ /* 0x000e220000000800 */
[----:B------:R-:W-:Y:S01]  /*8bf0*/  ULDC UR5, c[0x0][0x600] ;  /* 0x0001800000057ab9 */ /* 0x000fe20000000800 */
[----:B------:R-:W-:Y:S01]  /*8c00*/  ULDC UR4, c[0x0][0xc] ;  /* 0x0000030000047ab9 */ /* 0x000fe20000000800 */
[----:B------:R-:W-:Y:S01]  /*8c10*/  UIADD3 UR16, UR5, -0x1, URZ ;  /* 0xffffffff05107890 */ /* 0x000fe2000fffe03f */
[C---:B------:R-:W-:Y:S01]  /*8c20*/  LOP3.LUT P2, RZ, R18.reuse, 0x7f, RZ, 0xc0, !PT ;  /* 0x0000007f12ff7812 */ /* 0x040fe2000784c0ff */
[----:B------:R-:W-:Y:S01]  /*8c30*/  ULDC UR6, c[0x0][0x658] ;  /* 0x0001960000067ab9 */ /* 0x000fe20000000800 */
[----:B------:R-:W-:Y:S01]  /*8c40*/  ULDC UR5, c[0x0][0x10] ;  /* 0x0000040000057ab9 */ /* 0x000fe20000000800 */
[----:B------:R-:W-:Y:S01]  /*8c50*/  UMOV UR7, 0xffffffff ;  /* 0xffffffff00077882 */ /* 0x000fe20000000000 */
[----:B------:R-:W-:Y:S01]  /*8c60*/  UMOV UR8, 0x1 ;  /* 0x0000000100087882 */ /* 0x000fe20000000000 */
[----:B------:R-:W-:Y:S01]  /*8c70*/  UIMAD.WIDE.U32 UR4, UR4, UR5, URZ ;  /* 0x00000005040472a5 */ /* 0x000fe2000f8e003f */
[----:B------:R-:W-:Y:S01]  /*8c80*/  LOP3.LUT P0, RZ, R18, 0x1f, RZ, 0xc0, !PT ;  /* 0x0000001f12ff7812 */ /* 0x000fe2000780c0ff */
[----:B------:R-:W-:Y:S01]  /*8c90*/  USHF.L.U32 UR7, UR7, UR6, URZ ;  /* 0x0000000607077299 */ /* 0x000fe2000800063f */
[----:B------:R-:W-:Y:S01]  /*8ca0*/  BSSY B0, `(.L_x_295) ;  /* 0x00000bf000007945 */ /* 0x000fe20003800000 */
[----:B------:R-:W-:Y:S01]  /*8cb0*/  USHF.L.U32 UR18, UR8, UR6, URZ ;  /* 0x0000000608127299 */ /* 0x000fe2000800063f */
[----:B------:R-:W-:Y:S01]  /*8cc0*/  IMAD.MOV.U32 R13, RZ, RZ, 0x1 ;  /* 0x00000001ff0d7424 */ /* 0x000fe200078e00ff */
[----:B------:R-:W-:Y:S01]  /*8cd0*/  LOP3.LUT R11, R19, 0x2, RZ, 0xfc, !PT ;  /* 0x00000002130b7812 */ /* 0x000fe200078efcff */
[----:B------:R-:W-:Y:S01]  /*8ce0*/  ULDC UR6, c[0x0][0x14] ;  /* 0x0000050000067ab9 */ /* 0x000fe20000000800 */
[----:B------:R-:W-:Y:S01]  /*8cf0*/  PLOP3.LUT P0, PT, P0, P2, PT, 0x8a, 0x0 ;  /* 0x000000000000781c */ /* 0x000fe20000705172 */
[----:B------:R-:W-:Y:S01]  /*8d00*/  UIMAD.WIDE.U32 UR20, UR4, UR6, URZ ;  /* 0x00000006041472a5 */ /* 0x000fe2000f8e003f */
[----:B------:R-:W-:Y:S01]  /*8d10*/  IMAD.MOV.U32 R12, RZ, RZ, RZ ;  /* 0x000000ffff0c7224 */ /* 0x000fe200078e00ff */
[----:B------:R-:W-:-:S02]  /*8d20*/  UIMAD UR13, UR5, UR6, URZ ;  /* 0x00000006050d72a4 */ /* 0x000fc4000f8e023f */
[----:B------:R-:W-:Y:S01]  /*8d30*/  ULOP3.LUT UR17, URZ, UR7, URZ, 0x33, !UPT ;  /* 0x000000073f117292 */ /* 0x000fe2000f8e333f */
[----:B0-----:R-:W-:Y:S01]  /*8d40*/  VIADD R0, R0, 0x3f ;  /* 0x0000003f00007836 */ /* 0x001fe20000000000 */
[----:B------:R-:W-:Y:S01]  /*8d50*/  UIADD3 UR13, UR21, UR13, URZ ;  /* 0x0000000d150d7290 */ /* 0x000fe2000fffe03f */
[----:B------:R-:W-:-:S03]  /*8d60*/  ULDC.64 UR22, c[0x0][0x198] ;  /* 0x0000660000167ab9 */ /* 0x000fc60000000a00 */
[----:B------:R-:W-:-:S04]  /*8d70*/  SHF.R.S32.HI R3, RZ, 0x1f, R0 ;  /* 0x0000001fff037819 */ /* 0x000fc80000011400 */
[----:B------:R-:W-:Y:S01]  /*8d80*/  LEA.HI R3, R3, R0, RZ, 0x6 ;  /* 0x0000000003037211 */ /* 0x000fe200078f30ff */
[----:B------:R-:W-:-:S03]  /*8d90*/  IMAD.MOV.U32 R0, RZ, RZ, 0x1 ;  /* 0x00000001ff007424 */ /* 0x000fc600078e00ff */
[----:B------:R-:W-:-:S05]  /*8da0*/  SHF.R.S32.HI R3, RZ, 0x6, R3 ;  /* 0x00000006ff037819 */ /* 0x000fca0000011403 */
[----:B------:R-:W-:-:S07]  /*8db0*/  VIADD R10, R3, 0x1 ;  /* 0x00000001030a7836 */ /* 0x000fce0000000000 */
.L_x_307:
[----:B------:R-:W-:-:S03]  /*8dc0*/  UMOV UR4, 0xffffffff ;  /* 0xffffffff00047882 */ /* 0x000fc60000000000 */
[----:B------:R-:W-:Y:S05]  /*8dd0*/  BRA.DIV UR4, `(.L_x_296) ;  /* 0x00000012044c7947 */ /* 0x000fea000b800000 */
[----:B------:R-:W-:-:S13]  /*8de0*/  ELECT P6, URZ, PT ;  /* 0x00000000003f782f */ /* 0x000fda00038c0000 */
.L_x_323:
[----:B------:R-:W0:Y:S01]  /*8df0*/  LDC R4, c[0x0][0x28c] ;  /* 0x0000a300ff047b82 */ /* 0x000e220000000800 */
[----:B------:R-:W-:Y:S01]  /*8e00*/  BSSY B1, `(.L_x_297) ;  /* 0x0000037000017945 */ /* 0x000fe20003800000 */
[----:B0-----:R-:W-:-:S13]  /*8e10*/  ISETP.LT.OR P6, PT, R4, 0x1, !P6 ;  /* 0x000000010400780c */ /* 0x001fda00077c1670 */
[----:B------:R-:W-:Y:S05]  /*8e20*/  @P6 BRA `(.L_x_298) ;  /* 0x0000000000d06947 */ /* 0x000fea0003800000 */
[----:B------:R-:W-:Y:S02]  /*8e30*/  IMAD.SHL.U32 R15, R9, 0x100, RZ ;  /* 0x00000100090f7824 */ /* 0x000fe400078e00ff */
[----:B------:R-:W-:Y:S02]  /*8e40*/  IMAD.SHL.U32 R18, R7, 0x80, RZ ;  /* 0x0000008007127824 */ /* 0x000fe400078e00ff */
[----:B------:R-:W-:Y:S02]  /*8e50*/  IMAD.MOV.U32 R20, RZ, RZ, RZ ;  /* 0x000000ffff147224 */ /* 0x000fe400078e00ff */
[----:B------:R-:W-:Y:S02]  /*8e60*/  IMAD.MOV.U32 R4, RZ, RZ, R10 ;  /* 0x000000ffff047224 */ /* 0x000fe400078e000a */
[----:B------:R-:W-:Y:S02]  /*8e70*/  IMAD.MOV.U32 R5, RZ, RZ, R0 ;  /* 0x000000ffff057224 */ /* 0x000fe400078e0000 */
[----:B------:R-:W-:-:S07]  /*8e80*/  IMAD.MOV.U32 R6, RZ, RZ, R12 ;  /* 0x000000ffff067224 */ /* 0x000fce00078e000c */
.L_x_302:
[----:B------:R-:W0:Y:S01]  /*8e90*/  S2R R14, SR_CgaCtaId ;  /* 0x00000000000e7919 */ /* 0x000e220000008800 */
[----:B------:R-:W-:Y:S01]  /*8ea0*/  MOV R7, 0x400 ;  /* 0x0000040000077802 */ /* 0x000fe20000000f00 */
[----:B------:R-:W1:Y:S03]  /*8eb0*/  @!P2 LDC R9, c[0x0][0x500] ;  /* 0x00014000ff09ab82 */ /* 0x000e660000000800 */
[----:B0-----:R-:W-:Y:S02]  /*8ec0*/  LEA R21, R14, R7, 0x18 ;  /* 0x000000070e157211 */ /* 0x001fe400078ec0ff */
[----:B------:R-:W-:-:S03]  /*8ed0*/  SHF.L.U32 R7, R5, 0x1f, RZ ;  /* 0x0000001f05077819 */ /* 0x000fc600000006ff */
[----:B------:R-:W-:-:S04]  /*8ee0*/  IMAD R14, R6, 0x8, R21 ;  /* 0x00000008060e7824 */ /* 0x000fc800078e0215 */
[----:B------:R-:W0:Y:S02]  /*8ef0*/  SYNCS.PHASECHK.TRANS64.TRYWAIT P1, [R14+URZ+0x48], R7 ;  /* 0x000048070e0075a7 */ /* 0x000e24000802017f */
[----:B01----:R-:W-:Y:S05]  /*8f00*/  @!P1 BRA `(.L_x_299) ;  /* 0x0000001000209947 */ /* 0x003fea0003800000 */
.L_x_324:
[----:B0-----:R-:W-:Y:S01]  /*8f10*/  PRMT R7, R11, 0x9910, RZ ;  /* 0x000099100b077816 */ /* 0x001fe200000000ff */
[----:B------:R0:W-:Y:S03]  /*8f20*/  @!P2 SYNCS.ARRIVE.TRANS64 RZ, [R14+URZ], R9 ;  /* 0x000000090effa9a7 */ /* 0x0001e6000800003f */
[----:B------:R-:W-:-:S13]  /*8f30*/  ISETP.NE.AND P1, PT, R7, 0x2, PT ;  /* 0x000000020700780c */ /* 0x000fda0003f25270 */
[----:B0-----:R-:W-:Y:S05]  /*8f40*/  @P1 BRA `(.L_x_300) ;  /* 0x0000000000041947 */ /* 0x001fea0003800000 */
[----:B------:R-:W-:Y:S01]  /*8f50*/  BPT.TRAP 0x1 ;  /* 0x000000040000795c */ /* 0x000fe20000300000 */
.L_x_300:
[----:B------:R-:W-:Y:S05]  /*8f60*/  @P0 BRA `(.L_x_301) ;  /* 0x0000000000040947 */ /* 0x000fea0003800000 */
[----:B------:R-:W-:Y:S01]  /*8f70*/  BPT.TRAP 0x1 ;  /* 0x000000040000795c */ /* 0x000fe20000300000 */
.L_x_301:
[--C-:B------:R-:W-:Y:S01]  /*8f80*/  IMAD R7, R6, 0x2000, R21.reuse ;  /* 0x0000200006077824 */ /* 0x100fe200078e0215 */
[----:B------:R-:W-:Y:S01]  /*8f90*/  R2UR UR9, R14 ;  /* 0x000000000e0972ca */ /* 0x000fe200000e0000 */
[----:B------:R-:W-:Y:S01]  /*8fa0*/  IMAD R21, R6, 0x4000, R21 ;  /* 0x0000400006157824 */ /* 0x000fe200078e0215 */
[----:B------:R-:W-:Y:S01]  /*8fb0*/  UIADD3 UR4, UP0, UR22, 0xf0, URZ ;  /* 0x000000f016047890 */ /* 0x000fe2000ff1e03f */
[----:B------:R-:W-:Y:S01]  /*8fc0*/  VIADD R4, R4, 0xffffffff ;  /* 0xffffffff04047836 */ /* 0x000fe20000000000 */
[----:B------:R-:W-:Y:S01]  /*8fd0*/  R2UR UR5, R7 ;  /* 0x00000000070572ca */ /* 0x000fe200000e0000 */
[----:B------:R-:W-:Y:S01]  /*8fe0*/  UIADD3 UR24, UP1, UR22, 0x1f0, URZ ;  /* 0x000001f016187890 */ /* 0x000fe2000ff3e03f */
[----:B------:R-:W-:Y:S01]  /*8ff0*/  R2UR UR8, R21 ;  /* 0x00000000150872ca */ /* 0x000fe200000e0000 */
[----:B------:R-:W-:Y:S01]  /*9000*/  VIADD R6, R6, 0x1 ;  /* 0x0000000106067836 */ /* 0x000fe20000000000 */
[----:B------:R-:W-:Y:S01]  /*9010*/  R2UR UR11, R18 ;  /* 0x00000000120b72ca */ /* 0x000fe200000e0000 */
[----:B------:R-:W-:Y:S01]  /*9020*/  UIADD3.X UR25, URZ, UR23, URZ, UP1, !UPT ;  /* 0x000000173f197290 */ /* 0x000fe20008ffe43f */
[----:B------:R-:W-:Y:S01]  /*9030*/  R2UR UR10, R20 ;  /* 0x00000000140a72ca */ /* 0x000fe200000e0000 */
[----:B------:R-:W-:Y:S01]  /*9040*/  UMOV UR6, 0x0 ;  /* 0x0000000000067882 */ /* 0x000fe20000000000 */
[----:B------:R-:W-:Y:S01]  /*9050*/  R2UR UR12, R8 ;  /* 0x00000000080c72ca */ /* 0x000fe200000e0000 */
[----:B------:R-:W-:Y:S01]  /*9060*/  UMOV UR7, 0x10000000 ;  /* 0x1000000000077882 */ /* 0x000fe20000000000 */
[----:B------:R-:W-:Y:S01]  /*9070*/  R2UR UR19, R15 ;  /* 0x000000000f1372ca */ /* 0x000fe200000e0000 */
[----:B------:R-:W-:Y:S01]  /*9080*/  VIADD R20, R20, 0x40 ;  /* 0x0000004014147836 */ /* 0x000fe20000000000 */
[----:B------:R-:W-:Y:S01]  /*9090*/  ISETP.GT.AND P3, PT, R4, 0x1, PT ;  /* 0x000000010400780c */ /* 0x000fe20003f64270 */
[----:B------:R-:W-:Y:S01]  /*90a0*/  UIADD3 UR14, UR5, 0x180, URZ ;  /* 0x00000180050e7890 */ /* 0x000fe2000fffe03f */
[----:B------:R-:W-:Y:S01]  /*90b0*/  ISETP.NE.AND P1, PT, R6, 0x9, PT ;  /* 0x000000090600780c */ /* 0x000fe20003f25270 */
[----:B------:R-:W-:-:S02]  /*90c0*/  UIADD3.X UR5, URZ, UR23, URZ, UP0, !UPT ;  /* 0x000000173f057290 */ /* 0x000fc400087fe43f */
[----:B------:R-:W-:Y:S01]  /*90d0*/  UIADD3 UR15, UR8, 0x12180, URZ ;  /* 0x00012180080f7890 */ /* 0x000fe2000fffe03f */
[----:B------:R-:W-:Y:S02]  /*90e0*/  SEL R14, RZ, 0x1, P1 ;  /* 0x00000001ff0e7807 */ /* 0x000fe40000800000 */
[----:B------:R-:W-:Y:S01]  /*90f0*/  UMOV UR8, UR14 ;  /* 0x0000000e00087c82 */ /* 0x000fe20008000000 */
[----:B------:R-:W-:Y:S02]  /*9100*/  SEL R6, R6, RZ, P1 ;  /* 0x000000ff06067207 */ /* 0x000fe40000800000 */
[----:B------:R-:W-:Y:S01]  /*9110*/  LOP3.LUT R5, R5, R14, RZ, 0x3c, !PT ;  /* 0x0000000e05057212 */ /* 0x000fe200078e3cff */
[----:B------:R0:W-:Y:S02]  /*9120*/  UTMALDG.3D [UR8], [UR4], desc[UR6] ;  /* 0x00000608040075b4 */ /* 0x0001e40008011000 */
[----:B0-----:R-:W-:Y:S01]  /*9130*/  UMOV UR8, UR15 ;  /* 0x0000000f00087c82 */ /* 0x001fe20008000000 */
[----:B------:R-:W-:-:S02]  /*9140*/  UMOV UR11, UR19 ;  /* 0x00000013000b7c82 */ /* 0x000fc40008000000 */
[----:B------:R0:W-:Y:S02]  /*9150*/  UTMALDG.3D [UR8], [UR24], desc[UR6] ;  /* 0x00000608180075b4 */ /* 0x0001e40008011000 */
[----:B0-----:R-:W-:Y:S05]  /*9160*/  @P3 BRA `(.L_x_302) ;  /* 0xfffffffc00483947 */ /* 0x001fea000383ffff */
.L_x_298:
[----:B------:R-:W-:Y:S05]  /*9170*/  BSYNC B1 ;  /* 0x0000000000017941 */ /* 0x000fea0003800000 */
.L_x_297:
[----:B------:R-:W-:Y:S01]  /*9180*/  LOP3.LUT P3, RZ, R13, 0xff, RZ, 0xc0, !PT ;  /* 0x000000ff0dff7812 */ /* 0x000fe2000786c0ff */
[----:B------:R-:W-:Y:S01]  /*9190*/  IMAD.IADD R12, R3, 0x1, R12 ;  /* 0x00000001030c7824 */ /* 0x000fe200078e020c */
[----:B------:R-:W-:Y:S01]  /*91a0*/  IADD3 R16, P4, R16, UR20, RZ ;  /* 0x0000001410107c10 */ /* 0x000fe2000ff9e0ff */
[----:B------:R-:W-:Y:S01]  /*91b0*/  ULDC.64 UR4, c[0x0][0x650] ;  /* 0x0001940000047ab9 */ /* 0x000fe20000000a00 */
[----:B------:R-:W-:Y:S01]  /*91c0*/  BSSY B1, `(.L_x_303) ;  /* 0x000006a000017945 */ /* 0x000fe20003800000 */
[----:B------:R-:W-:Y:S01]  /*91d0*/  IMAD.MOV.U32 R9, RZ, RZ, -0x1 ;  /* 0xffffffffff097424 */ /* 0x000fe200078e00ff */
[----:B------:R-:W-:Y:S01]  /*91e0*/  ISETP.GT.U32.AND P1, PT, R12, 0x8, PT ;  /* 0x000000080c00780c */ /* 0x000fe20003f24070 */
[----:B------:R-:W-:Y:S01]  /*91f0*/  IMAD.MOV.U32 R8, RZ, RZ, -0x1 ;  /* 0xffffffffff087424 */ /* 0x000fe200078e00ff */
[----:B------:R-:W-:Y:S02]  /*9200*/  IADD3.X R17, R17, UR13, RZ, P4, !PT ;  /* 0x0000000d11117c10 */ /* 0x000fe4000a7fe4ff */
[----:B------:R-:W-:-:S02]  /*9210*/  ISETP.LT.U32.AND P1, PT, R3, 0x9, P1 ;  /* 0x000000090300780c */ /* 0x000fc40000f21070 */
[----:B------:R-:W-:Y:S01]  /*9220*/  PRMT R13, RZ, 0x7610, R13 ;  /* 0x00007610ff0d7816 */ /* 0x000fe2000000000d */
[----:B------:R-:W0:Y:S01]  /*9230*/  @P3 S2R R5, SR_CgaCtaId ;  /* 0x0000000000053919 */ /* 0x000e220000008800 */
[----:B------:R-:W-:-:S04]  /*9240*/  @P3 MOV R4, 0x400 ;  /* 0x0000040000043802 */ /* 0x000fc80000000f00 */
[----:B0-----:R-:W-:Y:S01]  /*9250*/  @P3 LEA R6, R5, R4, 0x18 ;  /* 0x0000000405063211 */ /* 0x001fe200078ec0ff */
[----:B------:R-:W-:-:S03]  /*9260*/  IMAD.WIDE.U32 R4, R12, 0x38e38e39, RZ ;  /* 0x38e38e390c047825 */ /* 0x000fc600078e00ff */
[----:B------:R0:W-:Y:S01]  /*9270*/  @P3 SYNCS.ARRIVE.TRANS64.A1T0 RZ, [R6+URZ+0xa8], RZ ;  /* 0x0000a8ff06ff39a7 */ /* 0x0001e2000810003f */
[----:B------:R-:W-:Y:S02]  /*9280*/  ISETP.GE.U32.AND P3, PT, R3, 0x9, PT ;  /* 0x000000090300780c */ /* 0x000fe40003f66070 */
[----:B------:R-:W-:Y:S02]  /*9290*/  SHF.R.U32.HI R7, RZ, 0x1, R5 ;  /* 0x00000001ff077819 */ /* 0x000fe40000011605 */
[----:B------:R-:W-:Y:S02]  /*92a0*/  SEL R5, RZ, 0x1, !P1 ;  /* 0x00000001ff057807 */ /* 0x000fe40004800000 */
[----:B------:R-:W-:Y:S01]  /*92b0*/  ISETP.GE.U32.AND P1, PT, R16, UR4, PT ;  /* 0x0000000410007c0c */ /* 0x000fe2000bf26070 */
[----:B------:R-:W-:Y:S01]  /*92c0*/  IMAD R12, R7, -0x9, R12 ;  /* 0xfffffff7070c7824 */ /* 0x000fe200078e020c */
[----:B------:R-:W-:Y:S02]  /*92d0*/  LOP3.LUT R0, R0, R5, RZ, 0x3c, !PT ;  /* 0x0000000500007212 */ /* 0x000fe400078e3cff */
[----:B------:R-:W-:-:S02]  /*92e0*/  ISETP.GE.U32.AND.EX P1, PT, R17, UR5, PT, P1 ;  /* 0x0000000511007c0c */ /* 0x000fc4000bf26110 */
[----:B------:R-:W-:Y:S02]  /*92f0*/  PRMT R4, RZ, 0x7610, R4 ;  /* 0x00007610ff047816 */ /* 0x000fe40000000004 */
[----:B------:R-:W-:Y:S01]  /*9300*/  @P3 LOP3.LUT R0, R0, 0x1, R7, 0x78, !PT ;  /* 0x0000000100003812 */ /* 0x000fe200078e7807 */
[----:B------:R-:W-:-:S08]  /*9310*/  IMAD.MOV.U32 R7, RZ, RZ, -0x1 ;  /* 0xffffffffff077424 */ /* 0x000fd000078e00ff */
[----:B0-----:R-:W-:Y:S05]  /*9320*/  @P1 BRA `(.L_x_304) ;  /* 0x00000004004c1947 */ /* 0x001fea0003800000 */
[----:B------:R-:W-:Y:S01]  /*9330*/  ULDC.64 UR4, c[0x0][0x628] ;  /* 0x00018a0000047ab9 */ /* 0x000fe20000000a00 */
[----:B------:R-:W0:Y:S01]  /*9340*/  S2R R15, SR_CTAID.X ;  /* 0x00000000000f7919 */ /* 0x000e220000002500 */
[----:B------:R-:W-:Y:S01]  /*9350*/  ISETP.NE.U32.AND P1, PT, RZ, UR4, PT ;  /* 0x00000004ff007c0c */ /* 0x000fe2000bf25070 */
[----:B------:R-:W-:Y:S01]  /*9360*/  ULDC UR7, c[0x0][0x630] ;  /* 0x00018c0000077ab9 */ /* 0x000fe20000000800 */
[----:B------:R-:W-:Y:S01]  /*9370*/  IMAD.MOV.U32 R4, RZ, RZ, R16 ;  /* 0x000000ffff047224 */ /* 0x000fe200078e0010 */
[----:B------:R-:W1:Y:S01]  /*9380*/  S2R R14, SR_CTAID.Y ;  /* 0x00000000000e7919 */ /* 0x000e620000002600 */
[----:B------:R-:W-:Y:S01]  /*9390*/  ISETP.NE.AND.EX P1, PT, RZ, UR5, PT, P1 ;  /* 0x00000005ff007c0c */ /* 0x000fe2000bf25310 */
[----:B------:R-:W-:-:S12]  /*93a0*/  IMAD.MOV.U32 R5, RZ, RZ, R17 ;  /* 0x000000ffff057224 */ /* 0x000fd800078e0011 */
[----:B------:R-:W-:Y:S05]  /*93b0*/  @!P1 BRA `(.L_x_305) ;  /* 0x0000000000289947 */ /* 0x000fea0003800000 */
[----:B------:R-:W-:Y:S02]  /*93c0*/  ULDC UR6, c[0x0][0x634] ;  /* 0x00018d0000067ab9 */ /* 0x000fe40000000800 */
[----:B------:R-:W-:-:S05]  /*93d0*/  IADD3 R9, P1, R16, UR6, RZ ;  /* 0x0000000610097c10 */ /* 0x000fca000ff3e0ff */
[----:B------:R-:W-:-:S04]  /*93e0*/  IMAD.X R21, RZ, RZ, R17, P1 ;  /* 0x000000ffff157224 */ /* 0x000fc800008e0611 */
[----:B------:R-:W-:-:S04]  /*93f0*/  IMAD.WIDE.U32 R6, R21, UR4, RZ ;  /* 0x0000000415067c25 */ /* 0x000fc8000f8e00ff */
[----:B------:R-:W-:-:S04]  /*9400*/  IMAD.WIDE.U32 R6, P1, R9, UR5, R6 ;  /* 0x0000000509067c25 */ /* 0x000fc8000f820006 */
[----:B------:R-:W-:-:S04]  /*9410*/  IMAD.WIDE.U32 R8, R9, UR4, RZ ;  /* 0x0000000409087c25 */ /* 0x000fc8000f8e00ff */
[----:B------:R-:W-:Y:S01]  /*9420*/  IMAD.X R5, RZ, RZ, RZ, P1 ;  /* 0x000000ffff057224 */ /* 0x000fe200008e06ff */
[----:B------:R-:W-:Y:S01]  /*9430*/  IADD3 RZ, P1, R9, R6, RZ ;  /* 0x0000000609ff7210 */ /* 0x000fe20007f3e0ff */
[----:B------:R-:W-:-:S04]  /*9440*/  IMAD.MOV.U32 R4, RZ, RZ, R7 ;  /* 0x000000ffff047224 */ /* 0x000fc800078e0007 */
[----:B------:R-:W-:-:S08]  /*9450*/  IMAD.WIDE.U32.X R4, R21, UR5, R4, P1 ;  /* 0x0000000515047c25 */ /* 0x000fd000088e0404 */
.L_x_305:
[--C-:B------:R-:W-:Y:S01]  /*9460*/  SHF.R.U64 R8, R4, UR7, R5.reuse ;  /* 0x0000000704087c19 */ /* 0x100fe20008001205 */
[----:B------:R-:W-:Y:S01]  /*9470*/  ULDC.64 UR4, c[0x0][0x620] ;  /* 0x0001880000047ab9 */ /* 0x000fe20000000a00 */
[----:B------:R-:W-:Y:S01]  /*9480*/  SHF.R.U32.HI R4, RZ, UR7, R5 ;  /* 0x00000007ff047c19 */ /* 0x000fe20008011605 */
[----:B------:R-:W2:Y:S01]  /*9490*/  LDC R24, c[0x0][0x144] ;  /* 0x00005100ff187b82 */ /* 0x000ea20000000800 */
[----:B------:R-:W-:Y:S01]  /*94a0*/  IADD3 R7, P1, RZ, -R8, RZ ;  /* 0x80000008ff077210 */ /* 0x000fe20007f3e0ff */
[----:B------:R-:W-:Y:S01]  /*94b0*/  ULDC.64 UR8, c[0x0][0x640] ;  /* 0x0001900000087ab9 */ /* 0x000fe20000000a00 */
[----:B0-----:R-:W-:Y:S01]  /*94c0*/  I2FP.F32.U32 R9, R15 ;  /* 0x0000000f00097245 */ /* 0x001fe20000201000 */
[----:B------:R-:W-:Y:S02]  /*94d0*/  ULDC UR6, c[0x0][0x608] ;  /* 0x0001820000067ab9 */ /* 0x000fe40000000800 */
[----:B------:R-:W-:Y:S01]  /*94e0*/  IMAD.X R4, RZ, RZ, ~R4, P1 ;  /* 0x000000ffff047224 */ /* 0x000fe200008e0e04 */
[----:B------:R-:W-:Y:S01]  /*94f0*/  ISETP.NE.U32.AND P1, PT, RZ, UR8, PT ;  /* 0x00000008ff007c0c */ /* 0x000fe2000bf25070 */
[----:B------:R-:W0:Y:S02]  /*9500*/  LDC R21, c[0x0][0x148] ;  /* 0x00005200ff157b82 */ /* 0x000e240000000800 */
[----:B------:R-:W-:Y:S01]  /*9510*/  IMAD R6, R4, UR4, RZ ;  /* 0x0000000404067c24 */ /* 0x000fe2000f8e02ff */
[----:B------:R-:W-:Y:S01]  /*9520*/  ISETP.NE.AND.EX P1, PT, RZ, UR9, PT, P1 ;  /* 0x00000009ff007c0c */ /* 0x000fe2000bf25310 */
[----:B------:R-:W-:Y:S01]  /*9530*/  IMAD.WIDE.U32 R4, R7, UR4, R16 ;  /* 0x0000000407047c25 */ /* 0x000fe2000f8e0010 */
[----:B------:R-:W-:-:S03]  /*9540*/  ULDC UR4, c[0x0][0x150] ;  /* 0x0000540000047ab9 */ /* 0x000fc60000000800 */
[----:B------:R-:W-:Y:S02]  /*9550*/  IMAD R7, R7, UR5, R6 ;  /* 0x0000000507077c24 */ /* 0x000fe4000f8e0206 */
[----:B------:R-:W-:Y:S01]  /*9560*/  FMUL R6, R9, UR4 ;  /* 0x0000000409067c20 */ /* 0x000fe20008400000 */
[----:B------:R-:W-:Y:S01]  /*9570*/  ULDC UR4, c[0x0][0x618] ;  /* 0x0001860000047ab9 */ /* 0x000fe20000000800 */
[----:B------:R-:W-:Y:S01]  /*9580*/  ULDC UR5, c[0x0][0x154] ;  /* 0x0000550000057ab9 */ /* 0x000fe20000000800 */
[----:B------:R-:W-:-:S03]  /*9590*/  IMAD.IADD R5, R5, 0x1, R7 ;  /* 0x0000000105057824 */ /* 0x000fc600078e0207 */
[----:B------:R-:W3:Y:S02]  /*95a0*/  F2I.U32.TRUNC.NTZ R6, R6 ;  /* 0x0000000600067305 */ /* 0x000ee4000020f000 */
[----:B------:R-:W-:Y:S02]  /*95b0*/  SHF.R.U64 R9, R4, UR4, R5 ;  /* 0x0000000404097c19 */ /* 0x000fe40008001205 */
[----:B-1----:R-:W-:-:S05]  /*95c0*/  I2FP.F32.U32 R4, R14 ;  /* 0x0000000e00047245 */ /* 0x002fca0000201000 */
[----:B------:R-:W-:Y:S01]  /*95d0*/  FMUL R22, R4, UR5 ;  /* 0x0000000504167c20 */ /* 0x000fe20008400000 */
[----:B------:R-:W-:Y:S01]  /*95e0*/  SHF.R.U32.HI R4, RZ, UR4, R5 ;  /* 0x00000004ff047c19 */ /* 0x000fe20008011605 */
[----:B------:R-:W-:-:S03]  /*95f0*/  ULDC UR4, c[0x0][0x658] ;  /* 0x0001960000047ab9 */ /* 0x000fc60000000800 */
[--C-:B------:R-:W-:Y:S01]  /*9600*/  SHF.R.U64 R20, R9, UR6, R4.reuse ;  /* 0x0000000609147c19 */ /* 0x100fe20008001204 */
[----:B------:R-:W1:Y:S01]  /*9610*/  F2I.U32.TRUNC.NTZ R22, R22 ;  /* 0x0000001600167305 */ /* 0x000e62000020f000 */
[----:B------:R-:W-:Y:S01]  /*9620*/  SHF.R.U32.HI R5, RZ, UR6, R4 ;  /* 0x00000006ff057c19 */ /* 0x000fe20008011604 */
[----:B---3--:R-:W-:-:S03]  /*9630*/  IMAD.MOV R6, RZ, RZ, -R6 ;  /* 0x000000ffff067224 */ /* 0x008fc600078e0a06 */
[----:B------:R-:W-:Y:S01]  /*9640*/  SHF.R.U64 R18, R20, UR4, R5 ;  /* 0x0000000414127c19 */ /* 0x000fe20008001205 */
[----:B--2---:R-:W-:Y:S01]  /*9650*/  IMAD R15, R24, R6, R15 ;  /* 0x00000006180f7224 */ /* 0x004fe200078e020f */
[----:B------:R-:W-:-:S03]  /*9660*/  SHF.R.U32.HI R23, RZ, UR4, R5 ;  /* 0x00000004ff177c19 */ /* 0x000fc60008011605 */
[----:B------:R-:W-:Y:S02]  /*9670*/  IMAD.MOV.U32 R4, RZ, RZ, R18 ;  /* 0x000000ffff047224 */ /* 0x000fe400078e0012 */
[----:B------:R-:W-:Y:S01]  /*9680*/  IMAD.MOV.U32 R5, RZ, RZ, R23 ;  /* 0x000000ffff057224 */ /* 0x000fe200078e0017 */
[----:B-1----:R-:W-:Y:S06]  /*9690*/  @!P1 BRA `(.L_x_306) ;  /* 0x0000000000289947 */ /* 0x002fec0003800000 */
[----:B------:R-:W-:Y:S02]  /*96a0*/  ULDC UR4, c[0x0][0x64c] ;  /* 0x0001930000047ab9 */ /* 0x000fe40000000800 */
[----:B------:R-:W-:-:S05]  /*96b0*/  IADD3 R5, P1, R18, UR4, RZ ;  /* 0x0000000412057c10 */ /* 0x000fca000ff3e0ff */
[----:B------:R-:W-:-:S04]  /*96c0*/  IMAD.X R23, RZ, RZ, R23, P1 ;  /* 0x000000ffff177224 */ /* 0x000fc800008e0617 */
[----:B------:R-:W-:-:S04]  /*96d0*/  IMAD.WIDE.U32 R6, R23, UR8, RZ ;  /* 0x0000000817067c25 */ /* 0x000fc8000f8e00ff */
[----:B------:R-:W-:-:S04]  /*96e0*/  IMAD.WIDE.U32 R6, P1, R5, UR9, R6 ;  /* 0x0000000905067c25 */ /* 0x000fc8000f820006 */
[----:B------:R-:W-:-:S04]  /*96f0*/  IMAD.WIDE.U32 R4, R5, UR8, RZ ;  /* 0x0000000805047c25 */ /* 0x000fc8000f8e00ff */
[----:B------:R-:W-:Y:S01]  /*9700*/  IMAD.MOV.U32 R4, RZ, RZ, R7 ;  /* 0x000000ffff047224 */ /* 0x000fe200078e0007 */
[----:B------:R-:W-:Y:S01]  /*9710*/  IADD3 RZ, P3, R5, R6, RZ ;  /* 0x0000000605ff7210 */ /* 0x000fe20007f7e0ff */
[----:B------:R-:W-:-:S04]  /*9720*/  IMAD.X R5, RZ, RZ, RZ, P1 ;  /* 0x000000ffff057224 */ /* 0x000fc800008e06ff */
[----:B------:R-:W-:-:S08]  /*9730*/  IMAD.WIDE.U32.X R4, R23, UR9, R4, P3 ;  /* 0x0000000917047c25 */ /* 0x000fd000098e0404 */
.L_x_306:
[----:B------:R-:W-:Y:S01]  /*9740*/  ISETP.NE.AND P1, PT, R2, 0x1, PT ;  /* 0x000000010200780c */ /* 0x000fe20003f25270 */
[----:B------:R-:W-:Y:S01]  /*9750*/  ULDC UR4, c[0x0][0x648] ;  /* 0x0001920000047ab9 */ /* 0x000fe20000000800 */
[----:B------:R-:W-:Y:S01]  /*9760*/  LOP3.LUT R20, R20, UR17, RZ, 0xc0, !PT ;  /* 0x0000001114147c12 */ /* 0x000fe2000f8ec0ff */
[----:B------:R-:W-:Y:S01]  /*9770*/  IMAD.MOV R22, RZ, RZ, -R22 ;  /* 0x000000ffff167224 */ /* 0x000fe200078e0a16 */
[----:B------:R-:W-:Y:S01]  /*9780*/  SHF.R.U64 R5, R4, UR4, R5 ;  /* 0x0000000404057c19 */ /* 0x000fe20008001205 */
[----:B------:R-:W-:Y:S01]  /*9790*/  ULDC UR4, c[0x0][0x638] ;  /* 0x00018e0000047ab9 */ /* 0x000fe20000000800 */
[----:B------:R-:W-:Y:S01]  /*97a0*/  LOP3.LUT R9, R9, UR16, RZ, 0xc0, !PT ;  /* 0x0000001009097c12 */ /* 0x000fe2000f8ec0ff */
[----:B------:R-:W-:Y:S01]  /*97b0*/  ULDC UR5, c[0x0][0x610] ;  /* 0x0001840000057ab9 */ /* 0x000fe20000000800 */
[----:B------:R-:W-:Y:S02]  /*97c0*/  IMAD.MOV.U32 R4, RZ, RZ, 0x1 ;  /* 0x00000001ff047424 */ /* 0x000fe400078e00ff */
[----:B------:R-:W-:-:S02]  /*97d0*/  IMAD.MOV R7, RZ, RZ, -R5 ;  /* 0x000000ffff077224 */ /* 0x000fc400078e0a05 */
[----:B------:R-:W-:Y:S02]  /*97e0*/  IMAD R20, R5, UR18, R20 ;  /* 0x0000001205147c24 */ /* 0x000fe4000f8e0214 */
[----:B0-----:R-:W-:Y:S02]  /*97f0*/  @P1 IMAD R15, R21, R22, R14 ;  /* 0x00000016150f1224 */ /* 0x001fe400078e020e */
[----:B------:R-:W-:Y:S01]  /*9800*/  IMAD R18, R7, UR4, R18 ;  /* 0x0000000407127c24 */ /* 0x000fe2000f8e0212 */
[----:B------:R-:W-:Y:S01]  /*9810*/  ULDC UR4, c[0x0][0x600] ;  /* 0x0001800000047ab9 */ /* 0x000fe20000000800 */
[----:B------:R-:W-:Y:S02]  /*9820*/  IMAD R15, R20, UR5, R15 ;  /* 0x00000005140f7c24 */ /* 0x000fe4000f8e020f */
[----:B------:R-:W-:-:S05]  /*9830*/  IMAD R18, R18, UR4, R9 ;  /* 0x0000000412127c24 */ /* 0x000fca000f8e0209 */
[----:B------:R-:W-:Y:S02]  /*9840*/  SEL R9, R18, R15, !P1 ;  /* 0x0000000f12097207 */ /* 0x000fe40004800000 */
[----:B------:R-:W-:-:S07]  /*9850*/  SEL R7, R15, R18, !P1 ;  /* 0x000000120f077207 */ /* 0x000fce0004800000 */
.L_x_304:
[----:B------:R-:W-:Y:S05]  /*9860*/  BSYNC B1 ;  /* 0x0000000000017941 */ /* 0x000fea0003800000 */
.L_x_303:
[----:B------:R-:W-:-:S13]  /*9870*/  LOP3.LUT P1, RZ, R4, 0xff, RZ, 0xc0, !PT ;  /* 0x000000ff04ff7812 */ /* 0x000fda000782c0ff */
[----:B------:R-:W-:Y:S05]  /*9880*/  @P1 BRA `(.L_x_307) ;  /* 0xfffffff4004c1947 */ /* 0x000fea000383ffff */
[----:B------:R-:W-:Y:S05]  /*9890*/  BSYNC B0 ;  /* 0x0000000000007941 */ /* 0x000fea0003800000 */
.L_x_295:
[----:B------:R-:W-:-:S03]  /*98a0*/  UMOV UR4, 0xffffffff ;  /* 0xffffffff00047882 */ /* 0x000fc60000000000 */
[----:B------:R-:W-:Y:S05]  /*98b0*/  BRA.DIV UR4, `(.L_x_308) ;  /* 0x0000000604c87947 */ /* 0x000fea000b800000 */
[----:B------:R-:W-:-:S13]  /*98c0*/  ELECT P6, URZ, PT ;  /* 0x00000000003f782f */ /* 0x000fda00038c0000 */
.L_x_327:
[----:B------:R-:W-:Y:S04]  /*98d0*/  BSSY B0, `(.L_x_309) ;  /* 0x0000058000007945 */ /* 0x000fe80003800000 */
[----:B------:R-:W-:Y:S05]  /*98e0*/  @!P6 BRA `(.L_x_310) ;  /* 0x000000040058e947 */ /* 0x000fea0003800000 */
[----:B------:R-:W-:-:S04]  /*98f0*/  LOP3.LUT R19, R19, 0x2, RZ, 0xfc, !PT ;  /* 0x0000000213137812 */ /* 0x000fc800078efcff */
[----:B------:R-:W-:-:S13]  /*9900*/  ISETP.NE.AND P0, PT, R19, 0x3, PT ;  /* 0x000000031300780c */ /* 0x000fda0003f05270 */
[----:B------:R-:W-:Y:S05]  /*9910*/  @!P0 BRA `(.L_x_311) ;  /* 0x0000000000048947 */ /* 0x000fea0003800000 */
[----:B------:R-:W-:Y:S01]  /*9920*/  BPT.TRAP 0x1 ;  /* 0x000000040000795c */ /* 0x000fe20000300000 */
.L_x_311:
[----:B------:R-:W0:Y:S01]  /*9930*/  S2R R3, SR_CgaCtaId ;  /* 0x0000000000037919 */ /* 0x000e220000008800 */
[----:B------:R-:W-:-:S04]  /*9940*/  MOV R2, 0x400 ;  /* 0x0000040000027802 */ /* 0x000fc80000000f00 */
[----:B0-----:R-:W-:Y:S02]  /*9950*/  LEA R3, R3, R2, 0x18 ;  /* 0x0000000203037211 */ /* 0x001fe400078ec0ff */
[----:B------:R-:W-:-:S03]  /*9960*/  SHF.L.U32 R2, R0, 0x1f, RZ ;  /* 0x0000001f00027819 */ /* 0x000fc600000006ff */
[----:B------:R-:W-:-:S04]  /*9970*/  VIADD R3, R3, 0x48 ;  /* 0x0000004803037836 */ /* 0x000fc80000000000 */
[C---:B------:R-:W-:Y:S02]  /*9980*/  IMAD R7, R12.reuse, 0x8, R3 ;  /* 0x000000080c077824 */ /* 0x040fe400078e0203 */
[----:B------:R-:W-:Y:S02]  /*9990*/  VIADD R12, R12, 0x1 ;  /* 0x000000010c0c7836 */ /* 0x000fe40000000000 */
[----:B------:R-:W0:Y:S03]  /*99a0*/  SYNCS.PHASECHK.TRANS64.TRYWAIT P0, [R7+URZ], R2 ;  /* 0x00000002070075a7 */ /* 0x000e26000800017f */
[----:B------:R-:W-:-:S04]  /*99b0*/  ISETP.NE.AND P1, PT, R12, 0x9, PT ;  /* 0x000000090c00780c */ /* 0x000fc80003f25270 */
[----:B------:R-:W-:Y:S02]  /*99c0*/  SEL R5, RZ, 0x1, P1 ;  /* 0x00000001ff057807 */ /* 0x000fe40000800000 */
[----:B------:R-:W-:Y:S02]  /*99d0*/  SEL R12, R12, RZ, P1 ;  /* 0x000000ff0c0c7207 */ /* 0x000fe40000800000 */
[----:B------:R-:W-:-:S03]  /*99e0*/  LOP3.LUT R5, R0, R5, RZ, 0x3c, !PT ;  /* 0x0000000500057212 */ /* 0x000fc600078e3cff */
[----:B------:R-:W-:Y:S01]  /*99f0*/  IMAD R9, R12, 0x8, R3 ;  /* 0x000000080c097824 */ /* 0x000fe200078e0203 */
[----:B------:R-:W-:Y:S01]  /*9a00*/  SHF.L.U32 R4, R5, 0x1f, RZ ;  /* 0x0000001f05047819 */ /* 0x000fe200000006ff */
[----:B0-----:R-:W-:Y:S06]  /*9a10*/  @!P0 BRA `(.L_x_312) ;  /* 0x0000000400908947 */ /* 0x001fec0003800000 */
.L_x_328:
[----:B------:R-:W1:Y:S01]  /*9a20*/  SYNCS.PHASECHK.TRANS64.TRYWAIT P0, [R9+URZ], R4 ;  /* 0x00000004090075a7 */ /* 0x000e62000800017f */
[----:B------:R-:W-:-:S05]  /*9a30*/  VIADD R0, R12, 0x1 ;  /* 0x000000010c007836 */ /* 0x000fca0000000000 */
[----:B------:R-:W-:-:S04]  /*9a40*/  ISETP.NE.AND P1, PT, R0, 0x9, PT ;  /* 0x000000090000780c */ /* 0x000fc80003f25270 */
[----:B0-----:R-:W-:Y:S02]  /*9a50*/  SEL R2, RZ, 0x1, P1 ;  /* 0x00000001ff027807 */ /* 0x001fe40000800000 */
[----:B------:R-:W-:Y:S02]  /*9a60*/  SEL R0, R0, RZ, P1 ;  /* 0x000000ff00007207 */ /* 0x000fe40000800000 */
[----:B------:R-:W-:-:S03]  /*9a70*/  LOP3.LUT R7, R5, R2, RZ, 0x3c, !PT ;  /* 0x0000000205077212 */ /* 0x000fc600078e3cff */
[----:B------:R-:W-:Y:S01]  /*9a80*/  IMAD R6, R0, 0x8, R3 ;  /* 0x0000000800067824 */ /* 0x000fe200078e0203 */
[----:B------:R-:W-:Y:S01]  /*9a90*/  SHF.L.U32 R5, R7, 0x1f, RZ ;  /* 0x0000001f07057819 */ /* 0x000fe200000006ff */
[----:B-1----:R-:W-:Y:S06]  /*9aa0*/  @!P0 BRA `(.L_x_313) ;  /* 0x0000000400808947 */ /* 0x002fec0003800000 */
.L_x_329:
[----:B------:R-:W1:Y:S01]  /*9ab0*/  SYNCS.PHASECHK.TRANS64.TRYWAIT P0, [R6+URZ], R5 ;  /* 0x00000005060075a7 */ /* 0x000e62000800017f */
[----:B------:R-:W-:-:S05]  /*9ac0*/  VIADD R0, R0, 0x1 ;  /* 0x0000000100007836 */ /* 0x000fca0000000000 */
[----:B------:R-:W-:-:S04]  /*9ad0*/  ISETP.NE.AND P1, PT, R0, 0x9, PT ;  /* 0x000000090000780c */ /* 0x000fc80003f25270 */
[----:B------:R-:W-:Y:S02]  /*9ae0*/  SEL R2, RZ, 0x1, P1 ;  /* 0x00000001ff027807 */ /* 0x000fe40000800000 */
[----:B------:R-:W-:Y:S02]  /*9af0*/  SEL R0, R0, RZ, P1 ;  /* 0x000000ff00007207 */ /* 0x000fe40000800000 */
[----:B------:R-:W-:-:S03]  /*9b00*/  LOP3.LUT R7, R7, R2, RZ, 0x3c, !PT ;  /* 0x0000000207077212 */ /* 0x000fc600078e3cff */
[----:B0-----:R-:W-:Y:S01]  /*9b10*/  IMAD R9, R0, 0x8, R3 ;  /* 0x0000000800097824 */ /* 0x001fe200078e0203 */
[----:B------:R-:W-:Y:S01]  /*9b20*/  SHF.L.U32 R4, R7, 0x1f, RZ ;  /* 0x0000001f07047819 */ /* 0x000fe200000006ff */
[----:B-1----:R-:W-:Y:S06]  /*9b30*/  @!P0 BRA `(.L_x_314) ;  /* 0x0000000400708947 */ /* 0x002fec0003800000 */
.L_x_330:
        /* <DEDUP_REMOVED lines=9> */
.L_x_331:
        /* <DEDUP_REMOVED lines=9> */
.L_x_332:
        /* <DEDUP_REMOVED lines=9> */
.L_x_333:
        /* <DEDUP_REMOVED lines=9> */
.L_x_334:
[----:B------:R-:W1:Y:S01]  /*9d80*/  SYNCS.PHASECHK.TRANS64.TRYWAIT P0, [R9+URZ], R4 ;  /* 0x00000004090075a7 */ /* 0x000e62000800017f */
[----:B------:R-:W-:-:S05]  /*9d90*/  VIADD R0, R0, 0x1 ;  /* 0x0000000100007836 */ /* 0x000fca0000000000 */
[----:B------:R-:W-:-:S04]  /*9da0*/  ISETP.NE.AND P1, PT, R0, 0x9, PT ;  /* 0x000000090000780c */ /* 0x000fc80003f25270 */
[----:B------:R-:W-:Y:S02]  /*9db0*/  SEL R2, RZ, 0x1, P1 ;  /* 0x00000001ff027807 */ /* 0x000fe40000800000 */
[----:B------:R-:W-:Y:S02]  /*9dc0*/  SEL R0, R0, RZ, P1 ;  /* 0x000000ff00007207 */ /* 0x000fe40000800000 */
[----:B------:R-:W-:Y:S01]  /*9dd0*/  LOP3.LUT R2, R7, R2, RZ, 0x3c, !PT ;  /* 0x0000000207027212 */ /* 0x000fe200078e3cff */
[----:B-1----:R-:W-:Y:S06]  /*9de0*/  @!P0 BRA `(.L_x_319) ;  /* 0x0000000400288947 */ /* 0x002fec0003800000 */
.L_x_335:
[----:B------:R-:W-:Y:S01]  /*9df0*/  IMAD R3, R0, 0x8, R3 ;  /* 0x0000000800037824 */ /* 0x000fe200078e0203 */
[----:B------:R-:W-:-:S07]  /*9e00*/  SHF.L.U32 R0, R2, 0x1f, RZ ;  /* 0x0000001f02007819 */ /* 0x000fce00000006ff */
.L_x_320:
[----:B--2---:R2:W3:Y:S02]  /*9e10*/  SYNCS.PHASECHK.TRANS64.TRYWAIT P0, [R3+URZ], R0 ;  /* 0x00000000030075a7 */ /* 0x0044e4000800017f */
[----:B---3--:R-:W-:Y:S05]  /*9e20*/  @!P0 NANOSLEEP.SYNCS 0x989680 ;  /* 0x009896800000895d */ /* 0x008fea0003900000 */
[----:B------:R-:W3:Y:S02]  /*9e30*/  @!P0 SYNCS.PHASECHK.TRANS64 P0, [R3+URZ], R0 ;  /* 0x00000000030085a7 */ /* 0x000ee4000800007f */
[----:B---3--:R-:W-:Y:S05]  /*9e40*/  @!P0 BRA `(.L_x_320) ;  /* 0xfffffffc00f08947 */ /* 0x008fea000383ffff */
.L_x_310:
[----:B------:R-:W-:Y:S05]  /*9e50*/  BSYNC B0 ;  /* 0x0000000000007941 */ /* 0x000fea0003800000 */
.L_x_309:
[----:B------:R-:W-:Y:S05]  /*9e60*/  EXIT ;  /* 0x000000000000794d */ /* 0x000fea0003800000 */
.L_x_18:
[----:B----4-:R4:W0:Y:S02]  /*9e70*/  SYNCS.PHASECHK.TRANS64.TRYWAIT P1, [R3+URZ], R0 ;  /* 0x00000000030075a7 */ /* 0x010824000802017f */
[----:B0-----:R-:W-:Y:S05]  /*9e80*/  @!P1 NANOSLEEP.SYNCS 0x989680 ;  /* 0x009896800000995d */ /* 0x001fea0003900000 */
[----:B------:R-:W0:Y:S02]  /*9e90*/  @!P1 SYNCS.PHASECHK.TRANS64 P1, [R3+URZ], R0 ;  /* 0x00000000030095a7 */ /* 0x000e24000802007f */
[----:B0-----:R-:W-:Y:S05]  /*9ea0*/  @!P1 BRA `(.L_x_18) ;  /* 0xfffffffc00f09947 */ /* 0x001fea000383ffff */
[----:B------:R-:W-:Y:S05]  /*9eb0*/  BRA `(.L_x_17) ;  /* 0xffffff74001c7947 */ /* 0x000fea000383ffff */
.L_x_23:
[----:B-1----:R1:W3:Y:S02]  /*9ec0*/  SYNCS.PHASECHK.TRANS64.TRYWAIT P1, [R5+URZ], R4 ;  /* 0x00000004050075a7 */ /* 0x0022e4000802017f */
[----:B---3--:R-:W-:Y:S05]  /*9ed0*/  @!P1 NANOSLEEP.SYNCS 0x989680 ;  /* 0x009896800000995d */ /* 0x008fea0003900000 */
[----:B------:R-:W3:Y:S02]  /*9ee0*/  @!P1 SYNCS.PHASECHK.TRANS64 P1, [R5+URZ], R4 ;  /* 0x00000004050095a7 */ /* 0x000ee4000802007f */
[----:B---3--:R-:W-:Y:S05]  /*9ef0*/  @!P1 BRA `(.L_x_23) ;  /* 0xfffffffc00f09947 */ /* 0x008fea000383ffff */
[----:B------:R-:W-:Y:S05]  /*9f00*/  BRA `(.L_x_22) ;  /* 0xffffff7400cc7947 */ /* 0x000fea000383ffff */
.L_x_296:
[----:B------:R-:W-:Y:S01]  /*9f10*/  BSSY B1, `(.L_x_321) ;  /* 0x0000006000017945 */ /* 0x000fe20003800000 */
[----:B------:R-:W-:-:S07]  /*9f20*/  IMAD.MOV.U32 R15, RZ, RZ, -0x1 ;  /* 0xffffffffff0f7424 */ /* 0x000fce00078e00ff */
[----:B------:R-:W-:Y:S05]  /*9f30*/  WARPSYNC.COLLECTIVE R15, `(.L_x_322) ;  /* 0x000000000f0c7348 */ /* 0x000fea0003c00000 */
[----:B------:R-:W-:Y:S02]  /*9f40*/  ELECT P6, UR62, PT ;  /* 0x00000000003e782f */ /* 0x000fe400038c0000 */
[----:B------:R-:W-:Y:S01]  /*9f50*/  MOV R14, UR62 ;  /* 0x0000003e000e7c02 */ /* 0x000fe20008000f00 */
[----:B------:R-:W-:Y:S10]  /*9f60*/  ENDCOLLECTIVE ;  /* 0x000000000000791b */ /* 0x000ff40003800000 */
.L_x_322:
[----:B------:R-:W-:Y:S05]  /*9f70*/  BSYNC B1 ;  /* 0x0000000000017941 */ /* 0x000fea0003800000 */
.L_x_321:
[----:B------:R-:W-:Y:S05]  /*9f80*/  BRA `(.L_x_323) ;  /* 0xffffffec00987947 */ /* 0x000fea000383ffff */
.L_x_299:
[----:B0-----:R0:W1:Y:S02]  /*9f90*/  SYNCS.PHASECHK.TRANS64.TRYWAIT P1, [R14+URZ+0x48], R7 ;  /* 0x000048070e0075a7 */ /* 0x001064000802017f */
[----:B-1----:R-:W-:Y:S05]  /*9fa0*/  @!P1 NANOSLEEP.SYNCS 0x989680 ;  /* 0x009896800000995d */ /* 0x002fea0003900000 */
[----:B------:R-:W1:Y:S02]  /*9fb0*/  @!P1 SYNCS.PHASECHK.TRANS64 P1, [R14+URZ+0x48], R7 ;  /* 0x000048070e0095a7 */ /* 0x000e64000802007f */
[----:B-1----:R-:W-:Y:S05]  /*9fc0*/  @!P1 BRA `(.L_x_299) ;  /* 0xfffffffc00f09947 */ /* 0x002fea000383ffff */
[----:B------:R-:W-:Y:S05]  /*9fd0*/  BRA `(.L_x_324) ;  /* 0xffffffec00cc7947 */ /* 0x000fea000383ffff */
.L_x_308:
[----:B------:R-:W-:Y:S01]  /*9fe0*/  BSSY B0, `(.L_x_325) ;  /* 0x0000006000007945 */ /* 0x000fe20003800000 */
[----:B------:R-:W-:-:S07]  /*9ff0*/  IMAD.MOV.U32 R15, RZ, RZ, -0x1 ;  /* 0xffffffffff0f7424 */ /* 0x000fce00078e00ff */
[----:B------:R-:W-:Y:S05]  /*a000*/  WARPSYNC.COLLECTIVE R15, `(.L_x_326) ;  /* 0x000000000f0c7348 */ /* 0x000fea0003c00000 */
[----:B------:R-:W-:Y:S02]  /*a010*/  ELECT P6, UR62, PT ;  /* 0x00000000003e782f */ /* 0x000fe400038c0000 */
[----:B------:R-:W-:Y:S01]  /*a020*/  MOV R14, UR62 ;  /* 0x0000003e000e7c02 */ /* 0x000fe20008000f00 */
[----:B------:R-:W-:Y:S10]  /*a030*/  ENDCOLLECTIVE ;  /* 0x000000000000791b */ /* 0x000ff40003800000 */
.L_x_326:
[----:B------:R-:W-:Y:S05]  /*a040*/  BSYNC B0 ;  /* 0x0000000000007941 */ /* 0x000fea0003800000 */
.L_x_325:
[----:B------:R-:W-:Y:S05]  /*a050*/  BRA `(.L_x_327) ;  /* 0xfffffff8001c7947 */ /* 0x000fea000383ffff */
.L_x_312:
[----:B0-----:R0:W1:Y:S02]  /*a060*/  SYNCS.PHASECHK.TRANS64.TRYWAIT P0, [R7+URZ], R2 ;  /* 0x00000002070075a7 */ /* 0x001064000800017f */
[----:B-1----:R-:W-:Y:S05]  /*a070*/  @!P0 NANOSLEEP.SYNCS 0x989680 ;  /* 0x009896800000895d */ /* 0x002fea0003900000 */
[----:B------:R-:W1:Y:S02]  /*a080*/  @!P0 SYNCS.PHASECHK.TRANS64 P0, [R7+URZ], R2 ;  /* 0x00000002070085a7 */ /* 0x000e64000800007f */
[----:B-1----:R-:W-:Y:S05]  /*a090*/  @!P0 BRA `(.L_x_312) ;  /* 0xfffffffc00f08947 */ /* 0x002fea000383ffff */
[----:B------:R-:W-:Y:S05]  /*a0a0*/  BRA `(.L_x_328) ;  /* 0xfffffff8005c7947 */ /* 0x000fea000383ffff */
.L_x_313:
[----:B0-----:R0:W1:Y:S02]  /*a0b0*/  SYNCS.PHASECHK.TRANS64.TRYWAIT P0, [R9+URZ], R4 ;  /* 0x00000004090075a7 */ /* 0x001064000800017f */
[----:B-1----:R-:W-:Y:S05]  /*a0c0*/  @!P0 NANOSLEEP.SYNCS 0x989680 ;  /* 0x009896800000895d */ /* 0x002fea0003900000 */
[----:B------:R-:W1:Y:S02]  /*a0d0*/  @!P0 SYNCS.PHASECHK.TRANS64 P0, [R9+URZ], R4 ;  /* 0x00000004090085a7 */ /* 0x000e64000800007f */
[----:B-1----:R-:W-:Y:S05]  /*a0e0*/  @!P0 BRA `(.L_x_313) ;  /* 0xfffffffc00f08947 */ /* 0x002fea000383ffff */
[----:B------:R-:W-:Y:S05]  /*a0f0*/  BRA `(.L_x_329) ;  /* 0xfffffff8006c7947 */ /* 0x000fea000383ffff */
.L_x_314:
[----:B0-----:R0:W1:Y:S02]  /*a100*/  SYNCS.PHASECHK.TRANS64.TRYWAIT P0, [R6+URZ], R5 ;  /* 0x00000005060075a7 */ /* 0x001064000800017f */
[----:B-1----:R-:W-:Y:S05]  /*a110*/  @!P0 NANOSLEEP.SYNCS 0x989680 ;  /* 0x009896800000895d */ /* 0x002fea0003900000 */
[----:B------:R-:W1:Y:S02]  /*a120*/  @!P0 SYNCS.PHASECHK.TRANS64 P0, [R6+URZ], R5 ;  /* 0x00000005060085a7 */ /* 0x000e64000800007f */
[----:B-1----:R-:W-:Y:S05]  /*a130*/  @!P0 BRA `(.L_x_314) ;  /* 0xfffffffc00f08947 */ /* 0x002fea000383ffff */
[----:B------:R-:W-:Y:S05]  /*a140*/  BRA `(.L_x_330) ;  /* 0xfffffff8007c7947 */ /* 0x000fea000383ffff */
.L_x_315:
[----:B0-----:R0:W1:Y:S02]  /*a150*/  SYNCS.PHASECHK.TRANS64.TRYWAIT P0, [R9+URZ], R4 ;  /* 0x00000004090075a7 */ /* 0x001064000800017f */
[----:B-1----:R-:W-:Y:S05]  /*a160*/  @!P0 NANOSLEEP.SYNCS 0x989680 ;  /* 0x009896800000895d */ /* 0x002fea0003900000 */
[----:B------:R-:W1:Y:S02]  /*a170*/  @!P0 SYNCS.PHASECHK.TRANS64 P0, [R9+URZ], R4 ;  /* 0x00000004090085a7 */ /* 0x000e64000800007f */
[----:B-1----:R-:W-:Y:S05]  /*a180*/  @!P0 BRA `(.L_x_315) ;  /* 0xfffffffc00f08947 */ /* 0x002fea000383ffff */
[----:B------:R-:W-:Y:S05]  /*a190*/  BRA `(.L_x_331) ;  /* 0xfffffff8008c7947 */ /* 0x000fea000383ffff */
.L_x_316:
[----:B0-----:R0:W1:Y:S02]  /*a1a0*/  SYNCS.PHASECHK.TRANS64.TRYWAIT P0, [R6+URZ], R5 ;  /* 0x00000005060075a7 */ /* 0x001064000800017f */
[----:B-1----:R-:W-:Y:S05]  /*a1b0*/  @!P0 NANOSLEEP.SYNCS 0x989680 ;  /* 0x009896800000895d */ /* 0x002fea0003900000 */
[----:B------:R-:W1:Y:S02]  /*a1c0*/  @!P0 SYNCS.PHASECHK.TRANS64 P0, [R6+URZ], R5 ;  /* 0x00000005060085a7 */ /* 0x000e64000800007f */
[----:B-1----:R-:W-:Y:S05]  /*a1d0*/  @!P0 BRA `(.L_x_316) ;  /* 0xfffffffc00f08947 */ /* 0x002fea000383ffff */
[----:B------:R-:W-:Y:S05]  /*a1e0*/  BRA `(.L_x_332) ;  /* 0xfffffff8009c7947 */ /* 0x000fea000383ffff */
.L_x_317:
[----:B0-----:R0:W1:Y:S02]  /*a1f0*/  SYNCS.PHASECHK.TRANS64.TRYWAIT P0, [R9+URZ], R4 ;  /* 0x00000004090075a7 */ /* 0x001064000800017f */
[----:B-1----:R-:W-:Y:S05]  /*a200*/  @!P0 NANOSLEEP.SYNCS 0x989680 ;  /* 0x009896800000895d */ /* 0x002fea0003900000 */
[----:B------:R-:W1:Y:S02]  /*a210*/  @!P0 SYNCS.PHASECHK.TRANS64 P0, [R9+URZ], R4 ;  /* 0x00000004090085a7 */ /* 0x000e64000800007f */
[----:B-1----:R-:W-:Y:S05]  /*a220*/  @!P0 BRA `(.L_x_317) ;  /* 0xfffffffc00f08947 */ /* 0x002fea000383ffff */
[----:B------:R-:W-:Y:S05]  /*a230*/  BRA `(.L_x_333) ;  /* 0xfffffff800ac7947 */ /* 0x000fea000383ffff */
.L_x_318:
[----:B0-----:R0:W1:Y:S02]  /*a240*/  SYNCS.PHASECHK.TRANS64.TRYWAIT P0, [R6+URZ], R5 ;  /* 0x00000005060075a7 */ /* 0x001064000800017f */
[----:B-1----:R-:W-:Y:S05]  /*a250*/  @!P0 NANOSLEEP.SYNCS 0x989680 ;  /* 0x009896800000895d */ /* 0x002fea0003900000 */
[----:B------:R-:W1:Y:S02]  /*a260*/  @!P0 SYNCS.PHASECHK.TRANS64 P0, [R6+URZ], R5 ;  /* 0x00000005060085a7 */ /* 0x000e64000800007f */
[----:B-1----:R-:W-:Y:S05]  /*a270*/  @!P0 BRA `(.L_x_318) ;  /* 0xfffffffc00f08947 */ /* 0x002fea000383ffff */
[----:B------:R-:W-:Y:S05]  /*a280*/  BRA `(.L_x_334) ;  /* 0xfffffff800bc7947 */ /* 0x000fea000383ffff */
.L_x_319:
[----:B-1----:R1:W2:Y:S02]  /*a290*/  SYNCS.PHASECHK.TRANS64.TRYWAIT P0, [R9+URZ], R4 ;  /* 0x00000004090075a7 */ /* 0x0022a4000800017f */
[----:B--2---:R-:W-:Y:S05]  /*a2a0*/  @!P0 NANOSLEEP.SYNCS 0x989680 ;  /* 0x009896800000895d */ /* 0x004fea0003900000 */
[----:B------:R-:W2:Y:S02]  /*a2b0*/  @!P0 SYNCS.PHASECHK.TRANS64 P0, [R9+URZ], R4 ;  /* 0x00000004090085a7 */ /* 0x000ea4000800007f */
[----:B--2---:R-:W-:Y:S05]  /*a2c0*/  @!P0 BRA `(.L_x_319) ;  /* 0xfffffffc00f08947 */ /* 0x004fea000383ffff */
[----:B------:R-:W-:Y:S05]  /*a2d0*/  BRA `(.L_x_335) ;  /* 0xfffffff800c47947 */ /* 0x000fea000383ffff */
.L_x_336:
[----:B------:R-:W-:-:S00]  /*a2e0*/  BRA `(.L_x_336) ;  /* 0xfffffffc00fc7947 */ /* 0x000fc0000383ffff */
[----:B------:R-:W-:-:S00]  /*a2f0*/  NOP ;  /* 0x0000000000007918 */ /* 0x000fc00000000000 */
        /* <DEDUP_REMOVED lines=8> */
.L_x_337:


//--------------------- .nv.global.init           --------------------------
	.section	.nv.global.init,"aw",@progbits
.nv.global.init:
	.type		$str$22,@object
	.size		$str$22,($str$23 - $str$22)
$str$22:
        /*0000*/ 	.byte	0x6b, 0x5f, 0x74, 0x69, 0x6c, 0x65, 0x5f, 0x63, 0x6f, 0x75, 0x6e, 0x74, 0x20, 0x3e, 0x3d, 0x20
        /*0010*/ 	.byte	0x31, 0x00
	.type		$str$23,@object
	.size		$str$23,(__unnamed_1 - $str$23)
$str$23:
        /*0012*/ 	.byte	0x2f, 0x74, 0x6d, 0x70, 0x2f, 0x63, 0x75, 0x74, 0x6c, 0x61, 0x73, 0x73, 0x5f, 0x73, 0x77, 0x65
        /*0022*/ 	.byte	0x65, 0x70, 0x5f, 0x73, 0x72, 0x63, 0x2f, 0x69, 0x6e, 0x63, 0x6c, 0x75, 0x64, 0x65, 0x2f, 0x63
        /*0032*/ 	.byte	0x75, 0x74, 0x6c, 0x61, 0x73, 0x73, 0x2f, 0x67, 0x65, 0x6d, 0x6d, 0x2f, 0x63, 0x6f, 0x6c, 0x6c
        /*0042*/ 	.byte	0x65, 0x63, 0x74, 0x69, 0x76, 0x65, 0x2f, 0x73, 0x6d, 0x39, 0x30, 0x5f, 0x6d, 0x6d, 0x61, 0x5f
        /*0052*/ 	.byte	0x74, 0x6d, 0x61, 0x5f, 0x67, 0x6d, 0x6d, 0x61, 0x5f, 0x73, 0x73, 0x5f, 0x77, 0x61, 0x72, 0x70
        /*0062*/ 	.byte	0x73, 0x70, 0x65, 0x63, 0x69, 0x61, 0x6c, 0x69, 0x7a, 0x65, 0x64, 0x2e, 0x68, 0x70, 0x70, 0x00
	.type		__unnamed_1,@object
	.size		__unnamed_1,(.L_0 - __unnamed_1)
__unnamed_1:
        /*0072*/ 	.byte	0x76, 0x6f, 0x69, 0x64, 0x20, 0x63, 0x75, 0x74, 0x6c, 0x61, 0x73, 0x73, 0x3a, 0x3a, 0x67, 0x65
        /* <DEDUP_REMOVED lines=172> */
.L_0:


//--------------------- .nv.shared._ZN7cutlass13device_kernelINS_4gemm6kernel13GemmUniversalIN4cute5tupleIJiiiiEEENS1_10collective13CollectiveMmaINS1_34MainloopSm90TmaGmmaWarpSpecializedILi9ENS5_IJNS4_1CILi1EEESB_SB_EEENS1_35KernelTmaWarpSpecializedCooperativeEEENS5_IJNSA_ILi128EEENSA_ILi256EEENSA_ILi64EEEEEEaNS5_IJlSB_lEEEaSJ_NS4_8TiledMMAINS4_8MMA_AtomIJNS4_4SM904GMMA27MMA_64x256x32_S32S8S8_SS_TNEEEENS4_6LayoutINS5_IJNSA_ILi2EEESB_SB_EEENS5_IJSB_NSA_ILi0EEEST_EEEEENS5_IJNS4_10UnderscoreESW_SW_EEEEENS4_13SM90_TMA_LOADENS4_14ComposedLayoutINS4_7SwizzleILi2ELi4ELi3EEENS4_18smem_ptr_flag_bitsILi8EEENSQ_INS5_IJNSA_ILi8EEESH_EEENS5_IJSH_SB_EEEEEEEvNS4_8identityESZ_S19_vS1A_EENS_8epilogue10collective6detail29Sm90TmaWarpSpecializedAdapterINS1D_15DefaultEpilogueIaSJ_SJ_NS1C_6thread17LinearCombinationIaLi1EiiLNS1H_9ScaleType4KindE0ELNS_15FloatRoundStyleE2EaEENS1_15EpilogueDefaultEEEEEvvEEEEvNT_6ParamsE --------------------------
	.section	.nv.shared._ZN7cutlass13device_kernelINS_4gemm6kernel13GemmUniversalIN4cute5tupleIJiiiiEEENS1_10collective13CollectiveMmaINS1_34MainloopSm90TmaGmmaWarpSpecializedILi9ENS5_IJNS4_1CILi1EEESB_SB_EEENS1_35KernelTmaWarpSpecializedCooperativeEEENS5_IJNSA_ILi128EEENSA_ILi256EEENSA_ILi64EEEEEEaNS5_IJlSB_lEEEaSJ_NS4_8TiledMMAINS4_8MMA_AtomIJNS4_4SM904GMMA27MMA_64x256x32_S32S8S8_SS_TNEEEENS4_6LayoutINS5_IJNSA_ILi2EEESB_SB_EEENS5_IJSB_NSA_ILi0EEEST_EEEEENS5_IJNS4_10UnderscoreESW_SW_EEEEENS4_13SM90_TMA_LOADENS4_14ComposedLayoutINS4_7SwizzleILi2ELi4ELi3EEENS4_18smem_ptr_flag_bitsILi8EEENSQ_INS5_IJNSA_ILi8EEESH_EEENS5_IJSH_SB_EEEEEEEvNS4_8identityESZ_S19_vS1A_EENS_8epilogue10collective6detail29Sm90TmaWarpSpecializedAdapterINS1D_15DefaultEpilogueIaSJ_SJ_NS1C_6thread17LinearCombinationIaLi1EiiLNS1H_9ScaleType4KindE0ELNS_15FloatRoundStyleE2EaEENS1_15EpilogueDefaultEEEEEvvEEEEvNT_6ParamsE,"aw",@nobits
	.sectionflags	@""
	.align	16
	.zero		1024


//--------------------- .nv.shared.reserved.0     --------------------------
	.section	.nv.shared.reserved.0,"aw",@nobits
	.weak		__nv_reservedSMEM_offset_0_alias
	.size		__nv_reservedSMEM_offset_0_alias, 0, 0
	.other		__nv_reservedSMEM_offset_0_alias,@"STO_CUDA_RESERVED_SHARED STV_DEFAULT"
__nv_reservedSMEM_offset_0_alias:
	.zero		0


//--------------------- .nv.global                --------------------------
	.section	.nv.global,"aw",@nobits
.nv.global:
	.type		_ZN40_INTERNAL_c0feaef0_4_k_cu_44f14105_293034cute1_E,@object
	.size		_ZN40_INTERNAL_c0feaef0_4_k_cu_44f14105_293034cute1_E,(_ZN40_INTERNAL_c0feaef0_4_k_cu_44f14105_293034cuda3std3__45__cpo6cbeginE - _ZN40_INTERNAL_c0feaef0_4_k_cu_44f14105_293034cute1_E)
_ZN40_INTERNAL_c0feaef0_4_k_cu_44f14105_293034cute1_E:
	.zero		1
	.type		_ZN40_INTERNAL_c0feaef0_4_k_cu_44f14105_293034cuda3std3__45__cpo6cbeginE,@object
	.size		_ZN40_INTERNAL_c0feaef0_4_k_cu_44f14105_293034cuda3std3__45__cpo6cbeginE,(_ZN40_INTERNAL_c0feaef0_4_k_cu_44f14105_293034cuda3std3__48in_placeE - _ZN40_INTERNAL_c0feaef0_4_k_cu_44f14105_293034cuda3std3__45__cpo6cbeginE)
_ZN40_INTERNAL_c0feaef0_4_k_cu_44f14105_293034cuda3std3__45__cpo6cbeginE:
	.zero		1
	.type		_ZN40_INTERNAL_c0feaef0_4_k_cu_44f14105_293034cuda3std3__48in_placeE,@object
	.size		_ZN40_INTERNAL_c0feaef0_4_k_cu_44f14105_293034cuda3std3__48in_placeE,(_ZN40_INTERNAL_c0feaef0_4_k_cu_44f14105_293034cuda3std6ranges3__45__cpo9iter_moveE - _ZN40_INTERNAL_c0feaef0_4_k_cu_44f14105_293034cuda3std3__48in_placeE)
_ZN40_INTERNAL_c0feaef0_4_k_cu_44f14105_293034cuda3std3__48in_placeE:
	.zero		1
	.type		_ZN40_INTERNAL_c0feaef0_4_k_cu_44f14105_293034cuda3std6ranges3__45__cpo9iter_moveE,@object
	.size		_ZN40_INTERNAL_c0feaef0_4_k_cu_44f14105_293034cuda3std6ranges3__45__cpo9iter_moveE,(_ZN40_INTERNAL_c0feaef0_4_k_cu_44f14105_293034cuda3std3__45__cpo5beginE - _ZN40_INTERNAL_c0feaef0_4_k_cu_44f14105_293034cuda3std6ranges3__45__cpo9iter_moveE)
_ZN40_INTERNAL_c0feaef0_4_k_cu_44f14105_293034cuda3std6ranges3__45__cpo9iter_moveE:
	.zero		1
	.type		_ZN40_INTERNAL_c0feaef0_4_k_cu_44f14105_293034cuda3std3__45__cpo5beginE,@object
	.size		_ZN40_INTERNAL_c0feaef0_4_k_cu_44f14105_293034cuda3std3__45__cpo5beginE,(_ZN40_INTERNAL_c0feaef0_4_k_cu_44f14105_293034cuda3std3__442_GLOBAL__N__c0feaef0_4_k_cu_44f14105_293036ignoreE - _ZN40_INTERNAL_c0feaef0_4_k_cu_44f14105_293034cuda3std3__45__cpo5beginE)
_ZN40_INTERNAL_c0feaef0_4_k_cu_44f14105_293034cuda3std3__45__cpo5beginE:
	.zero		1
	.type		_ZN40_INTERNAL_c0feaef0_4_k_cu_44f14105_293034cuda3std3__442_GLOBAL__N__c0feaef0_4_k_cu_44f14105_293036ignoreE,@object
	.size		_ZN40_INTERNAL_c0feaef0_4_k_cu_44f14105_293034cuda3std3__442_GLOBAL__N__c0feaef0_4_k_cu_44f14105_293036ignoreE,(_ZN40_INTERNAL_c0feaef0_4_k_cu_44f14105_293034cute7productE - _ZN40_INTERNAL_c0feaef0_4_k_cu_44f14105_293034cuda3std3__442_GLOBAL__N__c0feaef0_4_k_cu_44f14105_293036ignoreE)
_ZN40_INTERNAL_c0feaef0_4_k_cu_44f14105_293034cuda3std3__442_GLOBAL__N__c0feaef0_4_k_cu_44f14105_293036ignoreE:
	.zero		1
	.type		_ZN40_INTERNAL_c0feaef0_4_k_cu_44f14105_293034cute7productE,@object
	.size		_ZN40_INTERNAL_c0feaef0_4_k_cu_44f14105_293034cute7productE,(_ZN40_INTERNAL_c0feaef0_4_k_cu_44f14105_293034cuda3std3__45__cpo3endE - _ZN40_INTERNAL_c0feaef0_4_k_cu_44f14105_293034cute7productE)
_ZN40_INTERNAL_c0feaef0_4_k_cu_44f14105_293034cute7productE:
	.zero		1
	.type		_ZN40_INTERNAL_c0feaef0_4_k_cu_44f14105_293034cuda3std3__45__cpo3endE,@object
	.size		_ZN40_INTERNAL_c0feaef0_4_k_cu_44f14105_293034cuda3std3__45__cpo3endE,(_ZN40_INTERNAL_c0feaef0_4_k_cu_44f14105_293034cuda3std3__419piecewise_constructE - _ZN40_INTERNAL_c0feaef0_4_k_cu_44f14105_293034cuda3std3__45__cpo3endE)
_ZN40_INTERNAL_c0feaef0_4_k_cu_44f14105_293034cuda3std3__45__cpo3endE:
	.zero		1
	.type		_ZN40_INTERNAL_c0feaef0_4_k_cu_44f14105_293034cuda3std3__419piecewise_constructE,@object
	.size		_ZN40_INTERNAL_c0feaef0_4_k_cu_44f14105_293034cuda3std3__419piecewise_constructE,(_ZN40_INTERNAL_c0feaef0_4_k_cu_44f14105_293034cuda3std3__45__cpo4cendE - _ZN40_INTERNAL_c0feaef0_4_k_cu_44f14105_293034cuda3std3__419piecewise_constructE)
_ZN40_INTERNAL_c0feaef0_4_k_cu_44f14105_293034cuda3std3__419piecewise_constructE:
	.zero		1
	.type		_ZN40_INTERNAL_c0feaef0_4_k_cu_44f14105_293034cuda3std3__45__cpo4cendE,@object
	.size		_ZN40_INTERNAL_c0feaef0_4_k_cu_44f14105_293034cuda3std3__45__cpo4cendE,(_ZN40_INTERNAL_c0feaef0_4_k_cu_44f14105_293034cuda3std6ranges3__45__cpo4swapE - _ZN40_INTERNAL_c0feaef0_4_k_cu_44f14105_293034cuda3std3__45__cpo4cendE)
_ZN40_INTERNAL_c0feaef0_4_k_cu_44f14105_293034cuda3std3__45__cpo4cendE:
	.zero		1
	.type		_ZN40_INTERNAL_c0feaef0_4_k_cu_44f14105_293034cuda3std6ranges3__45__cpo4swapE,@object
	.size		_ZN40_INTERNAL_c0feaef0_4_k_cu_44f14105_293034cuda3std6ranges3__45__cpo4swapE,(.L_8 - _ZN40_INTERNAL_c0feaef0_4_k_cu_44f14105_293034cuda3std6ranges3__45__cpo4swapE)
_ZN40_INTERNAL_c0feaef0_4_k_cu_44f14105_293034cuda3std6ranges3__45__cpo4swapE:
	.zero		1
.L_8:


//--------------------- .nv.constant0._ZN7cutlass13device_kernelINS_4gemm6kernel13GemmUniversalIN4cute5tupleIJiiiiEEENS1_10collective13CollectiveMmaINS1_34MainloopSm90TmaGmmaWarpSpecializedILi9ENS5_IJNS4_1CILi1EEESB_SB_EEENS1_35KernelTmaWarpSpecializedCooperativeEEENS5_IJNSA_ILi128EEENSA_ILi256EEENSA_ILi64EEEEEEaNS5_IJlSB_lEEEaSJ_NS4_8TiledMMAINS4_8MMA_AtomIJNS4_4SM904GMMA27MMA_64x256x32_S32S8S8_SS_TNEEEENS4_6LayoutINS5_IJNSA_ILi2EEESB_SB_EEENS5_IJSB_NSA_ILi0EEEST_EEEEENS5_IJNS4_10UnderscoreESW_SW_EEEEENS4_13SM90_TMA_LOADENS4_14ComposedLayoutINS4_7SwizzleILi2ELi4ELi3EEENS4_18smem_ptr_flag_bitsILi8EEENSQ_INS5_IJNSA_ILi8EEESH_EEENS5_IJSH_SB_EEEEEEEvNS4_8identityESZ_S19_vS1A_EENS_8epilogue10collective6detail29Sm90TmaWarpSpecializedAdapterINS1D_15DefaultEpilogueIaSJ_SJ_NS1C_6thread17LinearCombinationIaLi1EiiLNS1H_9ScaleType4KindE0ELNS_15FloatRoundStyleE2EaEENS1_15EpilogueDefaultEEEEEvvEEEEvNT_6ParamsE --------------------------
	.section	.nv.constant0._ZN7cutlass13device_kernelINS_4gemm6kernel13GemmUniversalIN4cute5tupleIJiiiiEEENS1_10collective13CollectiveMmaINS1_34MainloopSm90TmaGmmaWarpSpecializedILi9ENS5_IJNS4_1CILi1EEESB_SB_EEENS1_35KernelTmaWarpSpecializedCooperativeEEENS5_IJNSA_ILi128EEENSA_ILi256EEENSA_ILi64EEEEEEaNS5_IJlSB_lEEEaSJ_NS4_8TiledMMAINS4_8MMA_AtomIJNS4_4SM904GMMA27MMA_64x256x32_S32S8S8_SS_TNEEEENS4_6LayoutINS5_IJNSA_ILi2EEESB_SB_EEENS5_IJSB_NSA_ILi0EEEST_EEEEENS5_IJNS4_10UnderscoreESW_SW_EEEEENS4_13SM90_TMA_LOADENS4_14ComposedLayoutINS4_7SwizzleILi2ELi4ELi3EEENS4_18smem_ptr_flag_bitsILi8EEENSQ_INS5_IJNSA_ILi8EEESH_EEENS5_IJSH_SB_EEEEEEEvNS4_8identityESZ_S19_vS1A_EENS_8epilogue10collective6detail29Sm90TmaWarpSpecializedAdapterINS1D_15DefaultEpilogueIaSJ_SJ_NS1C_6thread17LinearCombinationIaLi1EiiLNS1H_9ScaleType4KindE0ELNS_15FloatRoundStyleE2EaEENS1_15EpilogueDefaultEEEEEvvEEEEvNT_6ParamsE,"a",@progbits
	.sectionflags	@""
	.align	4
.nv.constant0._ZN7cutlass13device_kernelINS_4gemm6kernel13GemmUniversalIN4cute5tupleIJiiiiEEENS1_10collective13CollectiveMmaINS1_34MainloopSm90TmaGmmaWarpSpecializedILi9ENS5_IJNS4_1CILi1EEESB_SB_EEENS1_35KernelTmaWarpSpecializedCooperativeEEENS5_IJNSA_ILi128EEENSA_ILi256EEENSA_ILi64EEEEEEaNS5_IJlSB_lEEEaSJ_NS4_8TiledMMAINS4_8MMA_AtomIJNS4_4SM904GMMA27MMA_64x256x32_S32S8S8_SS_TNEEEENS4_6LayoutINS5_IJNSA_ILi2EEESB_SB_EEENS5_IJSB_NSA_ILi0EEEST_EEEEENS5_IJNS4_10UnderscoreESW_SW_EEEEENS4_13SM90_TMA_LOADENS4_14ComposedLayoutINS4_7SwizzleILi2ELi4ELi3EEENS4_18smem_ptr_flag_bitsILi8EEENSQ_INS5_IJNSA_ILi8EEESH_EEENS5_IJSH_SB_EEEEEEEvNS4_8identityESZ_S19_vS1A_EENS_8epilogue10collective6detail29Sm90TmaWarpSpecializedAdapterINS1D_15DefaultEpilogueIaSJ_SJ_NS1C_6thread17LinearCombinationIaLi1EiiLNS1H_9ScaleType4KindE0ELNS_15FloatRoundStyleE2EaEENS1_15EpilogueDefaultEEEEEvvEEEEvNT_6ParamsE:
	.zero		1664


//--------------------- SYMBOLS --------------------------

	.type		.nv.reservedSmem.offset0,@object
	.size		.nv.reservedSmem.offset0,0x4
	.type		__assertfail,@function
